// auto-generated by cutlass_sweep.gemm — config: {"arch": "sm_90", "cluster_m": 1, "cluster_n": 4, "dtype": "e5m2", "dtype_b": "e5m2", "layout": "nt", "stages": 0, "tile_k": 32, "tile_m": 64, "tile_n": 64}
#include "cutlass/cutlass.h"
#include "cutlass/gemm/collective/collective_builder.hpp"
#include "cutlass/gemm/device/gemm_universal_adapter.h"
#include "cutlass/gemm/kernel/gemm_universal.hpp"
#include "cutlass/epilogue/collective/collective_builder.hpp"

using ElemA = cutlass::float_e5m2_t;
using ElemB = cutlass::float_e5m2_t;
using ElemCD = cutlass::float_e5m2_t;
using Acc  = float;
using TileShape    = cute::Shape<cute::_64, cute::_64, cute::_32>;
using ClusterShape = cute::Shape<cute::_1, cute::_4, cute::_1>;

using CollectiveEpilogue = typename cutlass::epilogue::collective::CollectiveBuilder<
    cutlass::arch::Sm90, cutlass::arch::OpClassTensorOp,
    TileShape, ClusterShape,
    cutlass::epilogue::collective::EpilogueTileAuto,
    Acc, Acc,
    ElemCD, cutlass::layout::RowMajor, 128 / cutlass::sizeof_bits<ElemCD>::value,
    ElemCD, cutlass::layout::RowMajor, 128 / cutlass::sizeof_bits<ElemCD>::value,
    cutlass::epilogue::collective::EpilogueScheduleAuto
  >::CollectiveOp;

using CollectiveMainloop = typename cutlass::gemm::collective::CollectiveBuilder<
    cutlass::arch::Sm90, cutlass::arch::OpClassTensorOp,
    ElemA, cutlass::layout::RowMajor, 128 / cutlass::sizeof_bits<ElemA>::value,
    ElemB, cutlass::layout::ColumnMajor, 128 / cutlass::sizeof_bits<ElemB>::value,
    Acc,
    TileShape, ClusterShape,
    cutlass::gemm::collective::StageCountAutoCarveout<static_cast<int>(sizeof(typename CollectiveEpilogue::SharedStorage))>,
    cutlass::gemm::collective::KernelScheduleAuto
  >::CollectiveOp;

using GemmKernel = cutlass::gemm::kernel::GemmUniversal<
    cute::Shape<int,int,int,int>,
    CollectiveMainloop,
    CollectiveEpilogue
>;
using Gemm = cutlass::gemm::device::GemmUniversalAdapter<GemmKernel>;

// Force the device kernel symbol into the cubin without needing a host main.
auto* _anchor = &cutlass::device_kernel<GemmKernel>;


// ===== COMPILED SASS (sm_90a) =====

	.target	sm_90a

	.elftype	@"ET_EXEC"


//--------------------- .note.nv.tkinfo           --------------------------
	.section	.note.nv.tkinfo,"",@"SHT_NOTE"
	.sectionflags	@"SHF_NOTE_NV_TKINFO"
	.tkinfo
        /*0018*/ 	.word	0x00000002
        /*0030*/ 	.string	""
        /*0030*/ 	.string	"ptxas"
        /*0030*/ 	.string	"Cuda compilation tools, release 13.0, V13.0.88"
        /*0030*/ 	.string	"Build cuda_13.0.r13.0/compiler.36424714_0"
        /*0030*/ 	.string	"-arch sm_90a -m 64 "



//--------------------- .note.nv.cuinfo           --------------------------
	.section	.note.nv.cuinfo,"",@"SHT_NOTE"
	.sectionflags	@"SHF_NOTE_NV_CUINFO"
        /*0018*/ 	.short	0x0002
        /*001a*/ 	.short	0x005a
        /*001c*/ 	.short	0x0082
	.zero		2


//--------------------- .nv.info                  --------------------------
	.section	.nv.info,"",@"SHT_CUDA_INFO"
	.align	4


	//----- nvinfo : EIATTR_REGCOUNT
	.align		4
        /*0000*/ 	.byte	0x04, 0x2f
        /*0002*/ 	.short	(.L_12 - .L_11)
	.align		4
.L_11:
        /*0004*/ 	.word	index@(_ZN7cutlass13device_kernelINS_4gemm6kernel13GemmUniversalIN4cute5tupleIJiiiiEEENS1_10collective13CollectiveMmaINS1_37MainloopSm90TmaGmmaWarpSpecializedFP8ILi56ENS5_IJNS4_1CILi1EEENSA_ILi4EEESB_EEENS1_32KernelTmaWarpSpecializedPingpongEEENS5_IJNSA_ILi64EEESG_NSA_ILi32EEEEEENS_12float_e5m2_tENS5_IJlSB_lEEESJ_SK_NS4_8TiledMMAINS4_8MMA_AtomIJNS4_4SM904GMMA30MMA_64x64x32_F32E5M2E5M2_SS_TNILNSO_7ScaleInE1ELSQ_1EEEEEENS4_6LayoutINS5_IJSB_SB_SB_EEENS5_IJNSA_ILi0EEESV_SV_EEEEENS5_IJNS4_10UnderscoreESY_SY_EEEEENS4_23SM90_TMA_LOAD_MULTICASTENS4_14ComposedLayoutINS4_7SwizzleILi1ELi4ELi3EEENS4_18smem_ptr_flag_bitsILi8EEENST_INS5_IJNSA_ILi8EEESH_EEENS5_IJSH_SB_EEEEEEEvNS4_8identityENS4_13SM90_TMA_LOADES1B_vS1C_EENS_8epilogue10collective6detail29Sm90TmaWarpSpecializedAdapterINS1G_15DefaultEpilogueISJ_SK_SK_NS1F_6thread17LinearCombinationISJ_Li1EffLNS1K_9ScaleType4KindE0ELNS_15FloatRoundStyleE2ESJ_EENS1_15EpilogueDefaultEEEEEvvEEEEvNT_6ParamsE)
        /*0008*/ 	.word	0x000000a8


	//----- nvinfo : EIATTR_FRAME_SIZE
	.align		4
.L_12:
        /*000c*/ 	.byte	0x04, 0x11
        /*000e*/ 	.short	(.L_14 - .L_13)
	.align		4
.L_13:
        /*0010*/ 	.word	index@(_ZN7cutlass13device_kernelINS_4gemm6kernel13GemmUniversalIN4cute5tupleIJiiiiEEENS1_10collective13CollectiveMmaINS1_37MainloopSm90TmaGmmaWarpSpecializedFP8ILi56ENS5_IJNS4_1CILi1EEENSA_ILi4EEESB_EEENS1_32KernelTmaWarpSpecializedPingpongEEENS5_IJNSA_ILi64EEESG_NSA_ILi32EEEEEENS_12float_e5m2_tENS5_IJlSB_lEEESJ_SK_NS4_8TiledMMAINS4_8MMA_AtomIJNS4_4SM904GMMA30MMA_64x64x32_F32E5M2E5M2_SS_TNILNSO_7ScaleInE1ELSQ_1EEEEEENS4_6LayoutINS5_IJSB_SB_SB_EEENS5_IJNSA_ILi0EEESV_SV_EEEEENS5_IJNS4_10UnderscoreESY_SY_EEEEENS4_23SM90_TMA_LOAD_MULTICASTENS4_14ComposedLayoutINS4_7SwizzleILi1ELi4ELi3EEENS4_18smem_ptr_flag_bitsILi8EEENST_INS5_IJNSA_ILi8EEESH_EEENS5_IJSH_SB_EEEEEEEvNS4_8identityENS4_13SM90_TMA_LOADES1B_vS1C_EENS_8epilogue10collective6detail29Sm90TmaWarpSpecializedAdapterINS1G_15DefaultEpilogueISJ_SK_SK_NS1F_6thread17LinearCombinationISJ_Li1EffLNS1K_9ScaleType4KindE0ELNS_15FloatRoundStyleE2ESJ_EENS1_15EpilogueDefaultEEEEEvvEEEEvNT_6ParamsE)
        /*0014*/ 	.word	0x00000000


	//----- nvinfo : EIATTR_MIN_STACK_SIZE
	.align		4
.L_14:
        /*0018*/ 	.byte	0x04, 0x12
        /*001a*/ 	.short	(.L_16 - .L_15)
	.align		4
.L_15:
        /*001c*/ 	.word	index@(_ZN7cutlass13device_kernelINS_4gemm6kernel13GemmUniversalIN4cute5tupleIJiiiiEEENS1_10collective13CollectiveMmaINS1_37MainloopSm90TmaGmmaWarpSpecializedFP8ILi56ENS5_IJNS4_1CILi1EEENSA_ILi4EEESB_EEENS1_32KernelTmaWarpSpecializedPingpongEEENS5_IJNSA_ILi64EEESG_NSA_ILi32EEEEEENS_12float_e5m2_tENS5_IJlSB_lEEESJ_SK_NS4_8TiledMMAINS4_8MMA_AtomIJNS4_4SM904GMMA30MMA_64x64x32_F32E5M2E5M2_SS_TNILNSO_7ScaleInE1ELSQ_1EEEEEENS4_6LayoutINS5_IJSB_SB_SB_EEENS5_IJNSA_ILi0EEESV_SV_EEEEENS5_IJNS4_10UnderscoreESY_SY_EEEEENS4_23SM90_TMA_LOAD_MULTICASTENS4_14ComposedLayoutINS4_7SwizzleILi1ELi4ELi3EEENS4_18smem_ptr_flag_bitsILi8EEENST_INS5_IJNSA_ILi8EEESH_EEENS5_IJSH_SB_EEEEEEEvNS4_8identityENS4_13SM90_TMA_LOADES1B_vS1C_EENS_8epilogue10collective6detail29Sm90TmaWarpSpecializedAdapterINS1G_15DefaultEpilogueISJ_SK_SK_NS1F_6thread17LinearCombinationISJ_Li1EffLNS1K_9ScaleType4KindE0ELNS_15FloatRoundStyleE2ESJ_EENS1_15EpilogueDefaultEEEEEvvEEEEvNT_6ParamsE)
        /*0020*/ 	.word	0x00000000
.L_16:


//--------------------- .nv.compat                --------------------------
	.section	.nv.compat,"",@"SHT_CUDA_COMPAT_INFO"
	.align	4
        /*0000*/ 	.byte	0x02, 0x09, 0x01, 0x00, 0x02, 0x02, 0x04, 0x00, 0x02, 0x05, 0x05, 0x00, 0x03, 0x07, 0x01, 0x01
        /*0010*/ 	.byte	0x02, 0x03, 0x01, 0x00, 0x02, 0x06, 0x01, 0x00, 0x04, 0x0b, 0x08, 0x00, 0x00, 0x00, 0x00, 0x00
        /*0020*/ 	.byte	0x00, 0x00, 0x00, 0x00


//--------------------- .nv.info._ZN7cutlass13device_kernelINS_4gemm6kernel13GemmUniversalIN4cute5tupleIJiiiiEEENS1_10collective13CollectiveMmaINS1_37MainloopSm90TmaGmmaWarpSpecializedFP8ILi56ENS5_IJNS4_1CILi1EEENSA_ILi4EEESB_EEENS1_32KernelTmaWarpSpecializedPingpongEEENS5_IJNSA_ILi64EEESG_NSA_ILi32EEEEEENS_12float_e5m2_tENS5_IJlSB_lEEESJ_SK_NS4_8TiledMMAINS4_8MMA_AtomIJNS4_4SM904GMMA30MMA_64x64x32_F32E5M2E5M2_SS_TNILNSO_7ScaleInE1ELSQ_1EEEEEENS4_6LayoutINS5_IJSB_SB_SB_EEENS5_IJNSA_ILi0EEESV_SV_EEEEENS5_IJNS4_10UnderscoreESY_SY_EEEEENS4_23SM90_TMA_LOAD_MULTICASTENS4_14ComposedLayoutINS4_7SwizzleILi1ELi4ELi3EEENS4_18smem_ptr_flag_bitsILi8EEENST_INS5_IJNSA_ILi8EEESH_EEENS5_IJSH_SB_EEEEEEEvNS4_8identityENS4_13SM90_TMA_LOADES1B_vS1C_EENS_8epilogue10collective6detail29Sm90TmaWarpSpecializedAdapterINS1G_15DefaultEpilogueISJ_SK_SK_NS1F_6thread17LinearCombinationISJ_Li1EffLNS1K_9ScaleType4KindE0ELNS_15FloatRoundStyleE2ESJ_EENS1_15EpilogueDefaultEEEEEvvEEEEvNT_6ParamsE --------------------------
	.section	.nv.info._ZN7cutlass13device_kernelINS_4gemm6kernel13GemmUniversalIN4cute5tupleIJiiiiEEENS1_10collective13CollectiveMmaINS1_37MainloopSm90TmaGmmaWarpSpecializedFP8ILi56ENS5_IJNS4_1CILi1EEENSA_ILi4EEESB_EEENS1_32KernelTmaWarpSpecializedPingpongEEENS5_IJNSA_ILi64EEESG_NSA_ILi32EEEEEENS_12float_e5m2_tENS5_IJlSB_lEEESJ_SK_NS4_8TiledMMAINS4_8MMA_AtomIJNS4_4SM904GMMA30MMA_64x64x32_F32E5M2E5M2_SS_TNILNSO_7ScaleInE1ELSQ_1EEEEEENS4_6LayoutINS5_IJSB_SB_SB_EEENS5_IJNSA_ILi0EEESV_SV_EEEEENS5_IJNS4_10UnderscoreESY_SY_EEEEENS4_23SM90_TMA_LOAD_MULTICASTENS4_14ComposedLayoutINS4_7SwizzleILi1ELi4ELi3EEENS4_18smem_ptr_flag_bitsILi8EEENST_INS5_IJNSA_ILi8EEESH_EEENS5_IJSH_SB_EEEEEEEvNS4_8identityENS4_13SM90_TMA_LOADES1B_vS1C_EENS_8epilogue10collective6detail29Sm90TmaWarpSpecializedAdapterINS1G_15DefaultEpilogueISJ_SK_SK_NS1F_6thread17LinearCombinationISJ_Li1EffLNS1K_9ScaleType4KindE0ELNS_15FloatRoundStyleE2ESJ_EENS1_15EpilogueDefaultEEEEEvvEEEEvNT_6ParamsE,"",@"SHT_CUDA_INFO"
	.sectionflags	@""
	.align	4


	//----- nvinfo : EIATTR_CUDA_API_VERSION
	.align		4
        /*0000*/ 	.byte	0x04, 0x37
        /*0002*/ 	.short	(.L_18 - .L_17)
.L_17:
        /*0004*/ 	.word	0x00000082


	//----- nvinfo : EIATTR_KPARAM_INFO
	.align		4
.L_18:
        /*0008*/ 	.byte	0x04, 0x17
        /*000a*/ 	.short	(.L_20 - .L_19)
.L_19:
        /*000c*/ 	.word	0x00000000
        /*0010*/ 	.short	0x0000
        /*0012*/ 	.short	0x0070
        /*0014*/ 	.byte	0x00, 0xf0, 0x01, 0x10


	//----- nvinfo : EIATTR_SPARSE_MMA_MASK
	.align		4
.L_20:
        /*0018*/ 	.byte	0x03, 0x50
        /*001a*/ 	.short	0x0000


	//----- nvinfo : EIATTR_MAXREG_COUNT
	.align		4
        /*001c*/ 	.byte	0x03, 0x1b
        /*001e*/ 	.short	0x00a8


	//----- nvinfo : EIATTR_NUM_BARRIERS
	.align		4
        /*0020*/ 	.byte	0x02, 0x4c
        /*0022*/ 	.byte	0x01
	.zero		1


	//----- nvinfo : EIATTR_MERCURY_ISA_VERSION
	.align		4
        /*0024*/ 	.byte	0x03, 0x5f
        /*0026*/ 	.short	0x0101


	//----- nvinfo : EIATTR_INT_WARP_WIDE_INSTR_OFFSETS
	.align		4
        /*0028*/ 	.byte	0x04, 0x31
        /*002a*/ 	.short	(.L_22 - .L_21)


	//   ....[0]....
.L_21:
        /*002c*/ 	.word	0x00000b80


	//   ....[1]....
        /*0030*/ 	.word	0x00000bc0


	//   ....[2]....
        /*0034*/ 	.word	0x00000cf0


	//   ....[3]....
        /*0038*/ 	.word	0x00000d20


	//   ....[4]....
        /*003c*/ 	.word	0x00000d30


	//   ....[5]....
        /*0040*/ 	.word	0x00000d40


	//   ....[6]....
        /*0044*/ 	.word	0x00000dc0


	//   ....[7]....
        /*0048*/ 	.word	0x00000e10


	//   ....[8]....
        /*004c*/ 	.word	0x00002d00


	//----- nvinfo : EIATTR_COOP_GROUP_MASK_REGIDS
	.align		4
.L_22:
        /*0050*/ 	.byte	0x04, 0x29
        /*0052*/ 	.short	(.L_24 - .L_23)


	//   ....[0]....
.L_23:
        /*0054*/ 	.word	0xffffffff


	//   ....[1]....
        /*0058*/ 	.word	0xffffffff


	//   ....[2]....
        /*005c*/ 	.word	0xffffffff


	//   ....[3]....
        /*0060*/ 	.word	0xffffffff


	//   ....[4]....
        /*0064*/ 	.word	0xffffffff


	//   ....[5]....
        /*0068*/ 	.word	0xffffffff


	//   ....[6]....
        /*006c*/ 	.word	0xffffffff


	//----- nvinfo : EIATTR_COOP_GROUP_INSTR_OFFSETS
	.align		4
.L_24:
        /*0070*/ 	.byte	0x04, 0x28
        /*0072*/ 	.short	(.L_26 - .L_25)


	//   ....[0]....
.L_25:
        /*0074*/ 	.word	0x00000060


	//   ....[1]....
        /*0078*/ 	.word	0x00000070


	//   ....[2]....
        /*007c*/ 	.word	0x00000130


	//   ....[3]....
        /*0080*/ 	.word	0x00000980


	//   ....[4]....
        /*0084*/ 	.word	0x000009c0


	//   ....[5]....
        /*0088*/ 	.word	0x00000a40


	//   ....[6]....
        /*008c*/ 	.word	0x00000f80


	//----- nvinfo : EIATTR_REG_RECONFIG
	.align		4
.L_26:
        /*0090*/ 	.byte	0x01, 0x54
	.zero		2


	//----- nvinfo : EIATTR_MBARRIER_INSTR_OFFSETS
	.align		4
        /*0094*/ 	.byte	0x04, 0x39
        /*0096*/ 	.short	(.L_28 - .L_27)


	//   ....[0]....
.L_27:
        /*0098*/ 	.word	0x00000260
        /*009c*/ 	.word	0x000000ff
        /*00a0*/ 	.word	0x00000000
        /*00a4*/ 	.short	0x0100
        /*00a6*/ 	.byte	0x08
	.zero		1


	//   ....[1]....
        /*00a8*/ 	.word	0x00000270
        /*00ac*/ 	.word	0x000000ff
        /*00b0*/ 	.word	0x000001c0
        /*00b4*/ 	.short	0x0100
        /*00b6*/ 	.byte	0x08
	.zero		1


	//   ....[2]....
        /*00b8*/ 	.word	0x00000280
        /*00bc*/ 	.word	0x000000ff
        /*00c0*/ 	.word	0x00000008
        /*00c4*/ 	.short	0x0100
        /*00c6*/ 	.byte	0x08
	.zero		1


	//   ....[3]....
        /*00c8*/ 	.word	0x00000290
        /*00cc*/ 	.word	0x000000ff
        /*00d0*/ 	.word	0x000001c8
        /*00d4*/ 	.short	0x0100
        /*00d6*/ 	.byte	0x08
	.zero		1


	//   ....[4]....
        /*00d8*/ 	.word	0x000002a0
        /*00dc*/ 	.word	0x000000ff
        /*00e0*/ 	.word	0x00000010
        /*00e4*/ 	.short	0x0100
        /*00e6*/ 	.byte	0x08
	.zero		1


	//   ....[5]....
        /*00e8*/ 	.word	0x000002b0
        /*00ec*/ 	.word	0x000000ff
        /*00f0*/ 	.word	0x000001d0
        /*00f4*/ 	.short	0x0100
        /*00f6*/ 	.byte	0x08
	.zero		1


	//   ....[6]....
        /*00f8*/ 	.word	0x000002c0
        /*00fc*/ 	.word	0x000000ff
        /*0100*/ 	.word	0x00000018
        /*0104*/ 	.short	0x0100
        /*0106*/ 	.byte	0x08
	.zero		1


	//   ....[7]....
        /*0108*/ 	.word	0x000002d0
        /*010c*/ 	.word	0x000000ff
        /*0110*/ 	.word	0x000001d8
        /*0114*/ 	.short	0x0100
        /*0116*/ 	.byte	0x08
	.zero		1


	//   ....[8]....
        /*0118*/ 	.word	0x000002e0
        /*011c*/ 	.word	0x000000ff
        /*0120*/ 	.word	0x00000020
        /*0124*/ 	.short	0x0100
        /*0126*/ 	.byte	0x08
	.zero		1


	//   ....[9]....
        /*0128*/ 	.word	0x000002f0
        /*012c*/ 	.word	0x000000ff
        /*0130*/ 	.word	0x000001e0
        /*0134*/ 	.short	0x0100
        /*0136*/ 	.byte	0x08
	.zero		1


	//   ....[10]....
        /*0138*/ 	.word	0x00000300
        /*013c*/ 	.word	0x000000ff
        /*0140*/ 	.word	0x00000028
        /*0144*/ 	.short	0x0100
        /*0146*/ 	.byte	0x08
	.zero		1


	//   ....[11]....
        /*0148*/ 	.word	0x00000310
        /*014c*/ 	.word	0x000000ff
        /*0150*/ 	.word	0x000001e8
        /*0154*/ 	.short	0x0100
        /*0156*/ 	.byte	0x08
	.zero		1


	//   ....[12]....
        /*0158*/ 	.word	0x00000320
        /*015c*/ 	.word	0x000000ff
        /*0160*/ 	.word	0x00000030
        /*0164*/ 	.short	0x0100
        /*0166*/ 	.byte	0x08
	.zero		1


	//   ....[13]....
        /*0168*/ 	.word	0x00000330
        /*016c*/ 	.word	0x000000ff
        /*0170*/ 	.word	0x000001f0
        /*0174*/ 	.short	0x0100
        /*0176*/ 	.byte	0x08
	.zero		1


	//   ....[14]....
        /*0178*/ 	.word	0x00000340
        /*017c*/ 	.word	0x000000ff
        /*0180*/ 	.word	0x00000038
        /*0184*/ 	.short	0x0100
        /*0186*/ 	.byte	0x08
	.zero		1


	//   ....[15]....
        /*0188*/ 	.word	0x00000350
        /*018c*/ 	.word	0x000000ff
        /*0190*/ 	.word	0x000001f8
        /*0194*/ 	.short	0x0100
        /*0196*/ 	.byte	0x08
	.zero		1


	//   ....[16]....
        /*0198*/ 	.word	0x00000360
        /*019c*/ 	.word	0x000000ff
        /*01a0*/ 	.word	0x00000040
        /*01a4*/ 	.short	0x0100
        /*01a6*/ 	.byte	0x08
	.zero		1


	//   ....[17]....
        /*01a8*/ 	.word	0x00000370
        /*01ac*/ 	.word	0x000000ff
        /*01b0*/ 	.word	0x00000200
        /*01b4*/ 	.short	0x0100
        /*01b6*/ 	.byte	0x08
	.zero		1


	//   ....[18]....
        /*01b8*/ 	.word	0x00000380
        /*01bc*/ 	.word	0x000000ff
        /*01c0*/ 	.word	0x00000048
        /*01c4*/ 	.short	0x0100
        /*01c6*/ 	.byte	0x08
	.zero		1


	//   ....[19]....
        /*01c8*/ 	.word	0x00000390
        /*01cc*/ 	.word	0x000000ff
        /*01d0*/ 	.word	0x00000208
        /*01d4*/ 	.short	0x0100
        /*01d6*/ 	.byte	0x08
	.zero		1


	//   ....[20]....
        /*01d8*/ 	.word	0x000003a0
        /*01dc*/ 	.word	0x000000ff
        /*01e0*/ 	.word	0x00000050
        /*01e4*/ 	.short	0x0100
        /*01e6*/ 	.byte	0x08
	.zero		1


	//   ....[21]....
        /*01e8*/ 	.word	0x000003b0
        /*01ec*/ 	.word	0x000000ff
        /*01f0*/ 	.word	0x00000210
        /*01f4*/ 	.short	0x0100
        /*01f6*/ 	.byte	0x08
	.zero		1


	//   ....[22]....
        /*01f8*/ 	.word	0x000003c0
        /*01fc*/ 	.word	0x000000ff
        /*0200*/ 	.word	0x00000058
        /*0204*/ 	.short	0x0100
        /*0206*/ 	.byte	0x08
	.zero		1


	//   ....[23]....
        /*0208*/ 	.word	0x000003d0
        /*020c*/ 	.word	0x000000ff
        /*0210*/ 	.word	0x00000218
        /*0214*/ 	.short	0x0100
        /*0216*/ 	.byte	0x08
	.zero		1


	//   ....[24]....
        /*0218*/ 	.word	0x000003e0
        /*021c*/ 	.word	0x000000ff
        /*0220*/ 	.word	0x00000060
        /*0224*/ 	.short	0x0100
        /*0226*/ 	.byte	0x08
	.zero		1


	//   ....[25]....
        /*0228*/ 	.word	0x000003f0
        /*022c*/ 	.word	0x000000ff
        /*0230*/ 	.word	0x00000220
        /*0234*/ 	.short	0x0100
        /*0236*/ 	.byte	0x08
	.zero		1


	//   ....[26]....
        /*0238*/ 	.word	0x00000400
        /*023c*/ 	.word	0x000000ff
        /*0240*/ 	.word	0x00000068
        /*0244*/ 	.short	0x0100
        /*0246*/ 	.byte	0x08
	.zero		1


	//   ....[27]....
        /*0248*/ 	.word	0x00000410
        /*024c*/ 	.word	0x000000ff
        /*0250*/ 	.word	0x00000228
        /*0254*/ 	.short	0x0100
        /*0256*/ 	.byte	0x08
	.zero		1


	//   ....[28]....
        /*0258*/ 	.word	0x00000420
        /*025c*/ 	.word	0x000000ff
        /*0260*/ 	.word	0x00000070
        /*0264*/ 	.short	0x0100
        /*0266*/ 	.byte	0x08
	.zero		1


	//   ....[29]....
        /*0268*/ 	.word	0x00000430
        /*026c*/ 	.word	0x000000ff
        /*0270*/ 	.word	0x00000230
        /*0274*/ 	.short	0x0100
        /*0276*/ 	.byte	0x08
	.zero		1


	//   ....[30]....
        /*0278*/ 	.word	0x00000440
        /*027c*/ 	.word	0x000000ff
        /*0280*/ 	.word	0x00000078
        /*0284*/ 	.short	0x0100
        /*0286*/ 	.byte	0x08
	.zero		1


	//   ....[31]....
        /*0288*/ 	.word	0x00000450
        /*028c*/ 	.word	0x000000ff
        /*0290*/ 	.word	0x00000238
        /*0294*/ 	.short	0x0100
        /*0296*/ 	.byte	0x08
	.zero		1


	//   ....[32]....
        /*0298*/ 	.word	0x00000460
        /*029c*/ 	.word	0x000000ff
        /*02a0*/ 	.word	0x00000080
        /*02a4*/ 	.short	0x0100
        /*02a6*/ 	.byte	0x08
	.zero		1


	//   ....[33]....
        /*02a8*/ 	.word	0x00000470
        /*02ac*/ 	.word	0x000000ff
        /*02b0*/ 	.word	0x00000240
        /*02b4*/ 	.short	0x0100
        /*02b6*/ 	.byte	0x08
	.zero		1


	//   ....[34]....
        /*02b8*/ 	.word	0x00000480
        /*02bc*/ 	.word	0x000000ff
        /*02c0*/ 	.word	0x00000088
        /*02c4*/ 	.short	0x0100
        /*02c6*/ 	.byte	0x08
	.zero		1


	//   ....[35]....
        /*02c8*/ 	.word	0x00000490
        /*02cc*/ 	.word	0x000000ff
        /*02d0*/ 	.word	0x00000248
        /*02d4*/ 	.short	0x0100
        /*02d6*/ 	.byte	0x08
	.zero		1


	//   ....[36]....
        /*02d8*/ 	.word	0x000004a0
        /*02dc*/ 	.word	0x000000ff
        /*02e0*/ 	.word	0x00000090
        /*02e4*/ 	.short	0x0100
        /*02e6*/ 	.byte	0x08
	.zero		1


	//   ....[37]....
        /*02e8*/ 	.word	0x000004b0
        /*02ec*/ 	.word	0x000000ff
        /*02f0*/ 	.word	0x00000250
        /*02f4*/ 	.short	0x0100
        /*02f6*/ 	.byte	0x08
	.zero		1


	//   ....[38]....
        /*02f8*/ 	.word	0x000004c0
        /*02fc*/ 	.word	0x000000ff
        /*0300*/ 	.word	0x00000098
        /*0304*/ 	.short	0x0100
        /*0306*/ 	.byte	0x08
	.zero		1


	//   ....[39]....
        /*0308*/ 	.word	0x000004d0
        /*030c*/ 	.word	0x000000ff
        /*0310*/ 	.word	0x00000258
        /*0314*/ 	.short	0x0100
        /*0316*/ 	.byte	0x08
	.zero		1


	//   ....[40]....
        /*0318*/ 	.word	0x000004e0
        /*031c*/ 	.word	0x000000ff
        /*0320*/ 	.word	0x000000a0
        /*0324*/ 	.short	0x0100
        /*0326*/ 	.byte	0x08
	.zero		1


	//   ....[41]....
        /*0328*/ 	.word	0x000004f0
        /*032c*/ 	.word	0x000000ff
        /*0330*/ 	.word	0x00000260
        /*0334*/ 	.short	0x0100
        /*0336*/ 	.byte	0x08
	.zero		1


	//   ....[42]....
        /*0338*/ 	.word	0x00000500
        /*033c*/ 	.word	0x000000ff
        /*0340*/ 	.word	0x000000a8
        /*0344*/ 	.short	0x0100
        /*0346*/ 	.byte	0x08
	.zero		1


	//   ....[43]....
        /*0348*/ 	.word	0x00000510
        /*034c*/ 	.word	0x000000ff
        /*0350*/ 	.word	0x00000268
        /*0354*/ 	.short	0x0100
        /*0356*/ 	.byte	0x08
	.zero		1


	//   ....[44]....
        /*0358*/ 	.word	0x00000520
        /*035c*/ 	.word	0x000000ff
        /*0360*/ 	.word	0x000000b0
        /*0364*/ 	.short	0x0100
        /*0366*/ 	.byte	0x08
	.zero		1


	//   ....[45]....
        /*0368*/ 	.word	0x00000530
        /*036c*/ 	.word	0x000000ff
        /*0370*/ 	.word	0x00000270
        /*0374*/ 	.short	0x0100
        /*0376*/ 	.byte	0x08
	.zero		1


	//   ....[46]....
        /*0378*/ 	.word	0x00000540
        /*037c*/ 	.word	0x000000ff
        /*0380*/ 	.word	0x000000b8
        /*0384*/ 	.short	0x0100
        /*0386*/ 	.byte	0x08
	.zero		1


	//   ....[47]....
        /*0388*/ 	.word	0x00000550
        /*038c*/ 	.word	0x000000ff
        /*0390*/ 	.word	0x00000278
        /*0394*/ 	.short	0x0100
        /*0396*/ 	.byte	0x08
	.zero		1


	//   ....[48]....
        /*0398*/ 	.word	0x00000560
        /*039c*/ 	.word	0x000000ff
        /*03a0*/ 	.word	0x000000c0
        /*03a4*/ 	.short	0x0100
        /*03a6*/ 	.byte	0x08
	.zero		1


	//   ....[49]....
        /*03a8*/ 	.word	0x00000570
        /*03ac*/ 	.word	0x000000ff
        /*03b0*/ 	.word	0x00000280
        /*03b4*/ 	.short	0x0100
        /*03b6*/ 	.byte	0x08
	.zero		1


	//   ....[50]....
        /*03b8*/ 	.word	0x00000580
        /*03bc*/ 	.word	0x000000ff
        /*03c0*/ 	.word	0x000000c8
        /*03c4*/ 	.short	0x0100
        /*03c6*/ 	.byte	0x08
	.zero		1


	//   ....[51]....
        /*03c8*/ 	.word	0x00000590
        /*03cc*/ 	.word	0x000000ff
        /*03d0*/ 	.word	0x00000288
        /*03d4*/ 	.short	0x0100
        /*03d6*/ 	.byte	0x08
	.zero		1


	//   ....[52]....
        /*03d8*/ 	.word	0x000005a0
        /*03dc*/ 	.word	0x000000ff
        /*03e0*/ 	.word	0x000000d0
        /*03e4*/ 	.short	0x0100
        /*03e6*/ 	.byte	0x08
	.zero		1


	//   ....[53]....
        /*03e8*/ 	.word	0x000005b0
        /*03ec*/ 	.word	0x000000ff
        /*03f0*/ 	.word	0x00000290
        /*03f4*/ 	.short	0x0100
        /*03f6*/ 	.byte	0x08
	.zero		1


	//   ....[54]....
        /*03f8*/ 	.word	0x000005c0
        /*03fc*/ 	.word	0x000000ff
        /*0400*/ 	.word	0x000000d8
        /*0404*/ 	.short	0x0100
        /*0406*/ 	.byte	0x08
	.zero		1


	//   ....[55]....
        /*0408*/ 	.word	0x000005d0
        /*040c*/ 	.word	0x000000ff
        /*0410*/ 	.word	0x00000298
        /*0414*/ 	.short	0x0100
        /*0416*/ 	.byte	0x08
	.zero		1


	//   ....[56]....
        /*0418*/ 	.word	0x000005e0
        /*041c*/ 	.word	0x000000ff
        /*0420*/ 	.word	0x000000e0
        /*0424*/ 	.short	0x0100
        /*0426*/ 	.byte	0x08
	.zero		1


	//   ....[57]....
        /*0428*/ 	.word	0x000005f0
        /*042c*/ 	.word	0x000000ff
        /*0430*/ 	.word	0x000002a0
        /*0434*/ 	.short	0x0100
        /*0436*/ 	.byte	0x08
	.zero		1


	//   ....[58]....
        /*0438*/ 	.word	0x00000600
        /*043c*/ 	.word	0x000000ff
        /*0440*/ 	.word	0x000000e8
        /*0444*/ 	.short	0x0100
        /*0446*/ 	.byte	0x08
	.zero		1


	//   ....[59]....
        /*0448*/ 	.word	0x00000610
        /*044c*/ 	.word	0x000000ff
        /*0450*/ 	.word	0x000002a8
        /*0454*/ 	.short	0x0100
        /*0456*/ 	.byte	0x08
	.zero		1


	//   ....[60]....
        /*0458*/ 	.word	0x00000620
        /*045c*/ 	.word	0x000000ff
        /*0460*/ 	.word	0x000000f0
        /*0464*/ 	.short	0x0100
        /*0466*/ 	.byte	0x08
	.zero		1


	//   ....[61]....
        /*0468*/ 	.word	0x00000630
        /*046c*/ 	.word	0x000000ff
        /*0470*/ 	.word	0x000002b0
        /*0474*/ 	.short	0x0100
        /*0476*/ 	.byte	0x08
	.zero		1


	//   ....[62]....
        /*0478*/ 	.word	0x00000640
        /*047c*/ 	.word	0x000000ff
        /*0480*/ 	.word	0x000000f8
        /*0484*/ 	.short	0x0100
        /*0486*/ 	.byte	0x08
	.zero		1


	//   ....[63]....
        /*0488*/ 	.word	0x00000650
        /*048c*/ 	.word	0x000000ff
        /*0490*/ 	.word	0x000002b8
        /*0494*/ 	.short	0x0100
        /*0496*/ 	.byte	0x08
	.zero		1


	//   ....[64]....
        /*0498*/ 	.word	0x00000660
        /*049c*/ 	.word	0x000000ff
        /*04a0*/ 	.word	0x00000100
        /*04a4*/ 	.short	0x0100
        /*04a6*/ 	.byte	0x08
	.zero		1


	//   ....[65]....
        /*04a8*/ 	.word	0x00000670
        /*04ac*/ 	.word	0x000000ff
        /*04b0*/ 	.word	0x000002c0
        /*04b4*/ 	.short	0x0100
        /*04b6*/ 	.byte	0x08
	.zero		1


	//   ....[66]....
        /*04b8*/ 	.word	0x00000680
        /*04bc*/ 	.word	0x000000ff
        /*04c0*/ 	.word	0x00000108
        /*04c4*/ 	.short	0x0100
        /*04c6*/ 	.byte	0x08
	.zero		1


	//   ....[67]....
        /*04c8*/ 	.word	0x00000690
        /*04cc*/ 	.word	0x000000ff
        /*04d0*/ 	.word	0x000002c8
        /*04d4*/ 	.short	0x0100
        /*04d6*/ 	.byte	0x08
	.zero		1


	//   ....[68]....
        /*04d8*/ 	.word	0x000006a0
        /*04dc*/ 	.word	0x000000ff
        /*04e0*/ 	.word	0x00000110
        /*04e4*/ 	.short	0x0100
        /*04e6*/ 	.byte	0x08
	.zero		1


	//   ....[69]....
        /*04e8*/ 	.word	0x000006b0
        /*04ec*/ 	.word	0x000000ff
        /*04f0*/ 	.word	0x000002d0
        /*04f4*/ 	.short	0x0100
        /*04f6*/ 	.byte	0x08
	.zero		1


	//   ....[70]....
        /*04f8*/ 	.word	0x000006c0
        /*04fc*/ 	.word	0x000000ff
        /*0500*/ 	.word	0x00000118
        /*0504*/ 	.short	0x0100
        /*0506*/ 	.byte	0x08
	.zero		1


	//   ....[71]....
        /*0508*/ 	.word	0x000006d0
        /*050c*/ 	.word	0x000000ff
        /*0510*/ 	.word	0x000002d8
        /*0514*/ 	.short	0x0100
        /*0516*/ 	.byte	0x08
	.zero		1


	//   ....[72]....
        /*0518*/ 	.word	0x000006e0
        /*051c*/ 	.word	0x000000ff
        /*0520*/ 	.word	0x00000120
        /*0524*/ 	.short	0x0100
        /*0526*/ 	.byte	0x08
	.zero		1


	//   ....[73]....
        /*0528*/ 	.word	0x000006f0
        /*052c*/ 	.word	0x000000ff
        /*0530*/ 	.word	0x000002e0
        /*0534*/ 	.short	0x0100
        /*0536*/ 	.byte	0x08
	.zero		1


	//   ....[74]....
        /*0538*/ 	.word	0x00000700
        /*053c*/ 	.word	0x000000ff
        /*0540*/ 	.word	0x00000128
        /*0544*/ 	.short	0x0100
        /*0546*/ 	.byte	0x08
	.zero		1


	//   ....[75]....
        /*0548*/ 	.word	0x00000710
        /*054c*/ 	.word	0x000000ff
        /*0550*/ 	.word	0x000002e8
        /*0554*/ 	.short	0x0100
        /*0556*/ 	.byte	0x08
	.zero		1


	//   ....[76]....
        /*0558*/ 	.word	0x00000720
        /*055c*/ 	.word	0x000000ff
        /*0560*/ 	.word	0x00000130
        /*0564*/ 	.short	0x0100
        /*0566*/ 	.byte	0x08
	.zero		1


	//   ....[77]....
        /*0568*/ 	.word	0x00000730
        /*056c*/ 	.word	0x000000ff
        /*0570*/ 	.word	0x000002f0
        /*0574*/ 	.short	0x0100
        /*0576*/ 	.byte	0x08
	.zero		1


	//   ....[78]....
        /*0578*/ 	.word	0x00000740
        /*057c*/ 	.word	0x000000ff
        /*0580*/ 	.word	0x00000138
        /*0584*/ 	.short	0x0100
        /*0586*/ 	.byte	0x08
	.zero		1


	//   ....[79]....
        /*0588*/ 	.word	0x00000750
        /*058c*/ 	.word	0x000000ff
        /*0590*/ 	.word	0x000002f8
        /*0594*/ 	.short	0x0100
        /*0596*/ 	.byte	0x08
	.zero		1


	//   ....[80]....
        /*0598*/ 	.word	0x00000760
        /*059c*/ 	.word	0x000000ff
        /*05a0*/ 	.word	0x00000140
        /*05a4*/ 	.short	0x0100
        /*05a6*/ 	.byte	0x08
	.zero		1


	//   ....[81]....
        /*05a8*/ 	.word	0x00000770
        /*05ac*/ 	.word	0x000000ff
        /*05b0*/ 	.word	0x00000300
        /*05b4*/ 	.short	0x0100
        /*05b6*/ 	.byte	0x08
	.zero		1


	//   ....[82]....
        /*05b8*/ 	.word	0x00000780
        /*05bc*/ 	.word	0x000000ff
        /*05c0*/ 	.word	0x00000148
        /*05c4*/ 	.short	0x0100
        /*05c6*/ 	.byte	0x08
	.zero		1


	//   ....[83]....
        /*05c8*/ 	.word	0x00000790
        /*05cc*/ 	.word	0x000000ff
        /*05d0*/ 	.word	0x00000308
        /*05d4*/ 	.short	0x0100
        /*05d6*/ 	.byte	0x08
	.zero		1


	//   ....[84]....
        /*05d8*/ 	.word	0x000007a0
        /*05dc*/ 	.word	0x000000ff
        /*05e0*/ 	.word	0x00000150
        /*05e4*/ 	.short	0x0100
        /*05e6*/ 	.byte	0x08
	.zero		1


	//   ....[85]....
        /*05e8*/ 	.word	0x000007b0
        /*05ec*/ 	.word	0x000000ff
        /*05f0*/ 	.word	0x00000310
        /*05f4*/ 	.short	0x0100
        /*05f6*/ 	.byte	0x08
	.zero		1


	//   ....[86]....
        /*05f8*/ 	.word	0x000007c0
        /*05fc*/ 	.word	0x000000ff
        /*0600*/ 	.word	0x00000158
        /*0604*/ 	.short	0x0100
        /*0606*/ 	.byte	0x08
	.zero		1


	//   ....[87]....
        /*0608*/ 	.word	0x000007d0
        /*060c*/ 	.word	0x000000ff
        /*0610*/ 	.word	0x00000318
        /*0614*/ 	.short	0x0100
        /*0616*/ 	.byte	0x08
	.zero		1


	//   ....[88]....
        /*0618*/ 	.word	0x000007e0
        /*061c*/ 	.word	0x000000ff
        /*0620*/ 	.word	0x00000160
        /*0624*/ 	.short	0x0100
        /*0626*/ 	.byte	0x08
	.zero		1


	//   ....[89]....
        /*0628*/ 	.word	0x000007f0
        /*062c*/ 	.word	0x000000ff
        /*0630*/ 	.word	0x00000320
        /*0634*/ 	.short	0x0100
        /*0636*/ 	.byte	0x08
	.zero		1


	//   ....[90]....
        /*0638*/ 	.word	0x00000800
        /*063c*/ 	.word	0x000000ff
        /*0640*/ 	.word	0x00000168
        /*0644*/ 	.short	0x0100
        /*0646*/ 	.byte	0x08
	.zero		1


	//   ....[91]....
        /*0648*/ 	.word	0x00000810
        /*064c*/ 	.word	0x000000ff
        /*0650*/ 	.word	0x00000328
        /*0654*/ 	.short	0x0100
        /*0656*/ 	.byte	0x08
	.zero		1


	//   ....[92]....
        /*0658*/ 	.word	0x00000820
        /*065c*/ 	.word	0x000000ff
        /*0660*/ 	.word	0x00000170
        /*0664*/ 	.short	0x0100
        /*0666*/ 	.byte	0x08
	.zero		1


	//   ....[93]....
        /*0668*/ 	.word	0x00000830
        /*066c*/ 	.word	0x000000ff
        /*0670*/ 	.word	0x00000330
        /*0674*/ 	.short	0x0100
        /*0676*/ 	.byte	0x08
	.zero		1


	//   ....[94]....
        /*0678*/ 	.word	0x00000840
        /*067c*/ 	.word	0x000000ff
        /*0680*/ 	.word	0x00000178
        /*0684*/ 	.short	0x0100
        /*0686*/ 	.byte	0x08
	.zero		1


	//   ....[95]....
        /*0688*/ 	.word	0x00000850
        /*068c*/ 	.word	0x000000ff
        /*0690*/ 	.word	0x00000338
        /*0694*/ 	.short	0x0100
        /*0696*/ 	.byte	0x08
	.zero		1


	//   ....[96]....
        /*0698*/ 	.word	0x00000860
        /*069c*/ 	.word	0x000000ff
        /*06a0*/ 	.word	0x00000180
        /*06a4*/ 	.short	0x0100
        /*06a6*/ 	.byte	0x08
	.zero		1


	//   ....[97]....
        /*06a8*/ 	.word	0x00000870
        /*06ac*/ 	.word	0x000000ff
        /*06b0*/ 	.word	0x00000340
        /*06b4*/ 	.short	0x0100
        /*06b6*/ 	.byte	0x08
	.zero		1


	//   ....[98]....
        /*06b8*/ 	.word	0x00000880
        /*06bc*/ 	.word	0x000000ff
        /*06c0*/ 	.word	0x00000188
        /*06c4*/ 	.short	0x0100
        /*06c6*/ 	.byte	0x08
	.zero		1


	//   ....[99]....
        /*06c8*/ 	.word	0x00000890
        /*06cc*/ 	.word	0x000000ff
        /*06d0*/ 	.word	0x00000348
        /*06d4*/ 	.short	0x0100
        /*06d6*/ 	.byte	0x08
	.zero		1


	//   ....[100]....
        /*06d8*/ 	.word	0x000008a0
        /*06dc*/ 	.word	0x000000ff
        /*06e0*/ 	.word	0x00000190
        /*06e4*/ 	.short	0x0100
        /*06e6*/ 	.byte	0x08
	.zero		1


	//   ....[101]....
        /*06e8*/ 	.word	0x000008b0
        /*06ec*/ 	.word	0x000000ff
        /*06f0*/ 	.word	0x00000350
        /*06f4*/ 	.short	0x0100
        /*06f6*/ 	.byte	0x08
	.zero		1


	//   ....[102]....
        /*06f8*/ 	.word	0x000008c0
        /*06fc*/ 	.word	0x000000ff
        /*0700*/ 	.word	0x00000198
        /*0704*/ 	.short	0x0100
        /*0706*/ 	.byte	0x08
	.zero		1


	//   ....[103]....
        /*0708*/ 	.word	0x000008d0
        /*070c*/ 	.word	0x000000ff
        /*0710*/ 	.word	0x00000358
        /*0714*/ 	.short	0x0100
        /*0716*/ 	.byte	0x08
	.zero		1


	//   ....[104]....
        /*0718*/ 	.word	0x000008e0
        /*071c*/ 	.word	0x000000ff
        /*0720*/ 	.word	0x000001a0
        /*0724*/ 	.short	0x0100
        /*0726*/ 	.byte	0x08
	.zero		1


	//   ....[105]....
        /*0728*/ 	.word	0x000008f0
        /*072c*/ 	.word	0x000000ff
        /*0730*/ 	.word	0x00000360
        /*0734*/ 	.short	0x0100
        /*0736*/ 	.byte	0x08
	.zero		1


	//   ....[106]....
        /*0738*/ 	.word	0x00000900
        /*073c*/ 	.word	0x000000ff
        /*0740*/ 	.word	0x000001a8
        /*0744*/ 	.short	0x0100
        /*0746*/ 	.byte	0x08
	.zero		1


	//   ....[107]....
        /*0748*/ 	.word	0x00000910
        /*074c*/ 	.word	0x000000ff
        /*0750*/ 	.word	0x00000368
        /*0754*/ 	.short	0x0100
        /*0756*/ 	.byte	0x08
	.zero		1


	//   ....[108]....
        /*0758*/ 	.word	0x00000920
        /*075c*/ 	.word	0x000000ff
        /*0760*/ 	.word	0x000001b0
        /*0764*/ 	.short	0x0100
        /*0766*/ 	.byte	0x08
	.zero		1


	//   ....[109]....
        /*0768*/ 	.word	0x00000930
        /*076c*/ 	.word	0x000000ff
        /*0770*/ 	.word	0x00000370
        /*0774*/ 	.short	0x0100
        /*0776*/ 	.byte	0x08
	.zero		1


	//   ....[110]....
        /*0778*/ 	.word	0x00000940
        /*077c*/ 	.word	0x000000ff
        /*0780*/ 	.word	0x000001b8
        /*0784*/ 	.short	0x0100
        /*0786*/ 	.byte	0x08
	.zero		1


	//   ....[111]....
        /*0788*/ 	.word	0x00000950
        /*078c*/ 	.word	0x000000ff
        /*0790*/ 	.word	0x00000378
        /*0794*/ 	.short	0x0100
        /*0796*/ 	.byte	0x08
	.zero		1


	//   ....[112]....
        /*0798*/ 	.word	0x00000e40
        /*079c*/ 	.word	0x000000ff
        /*07a0*/ 	.word	0x000003b0
        /*07a4*/ 	.short	0x0100
        /*07a6*/ 	.byte	0x08
	.zero		1


	//   ....[113]....
        /*07a8*/ 	.word	0x00000ed0
        /*07ac*/ 	.word	0x000000ff
        /*07b0*/ 	.word	0x000003b8
        /*07b4*/ 	.short	0x0100
        /*07b6*/ 	.byte	0x08
	.zero		1


	//   ....[114]....
        /*07b8*/ 	.word	0x00000f00
        /*07bc*/ 	.word	0x000000ff
        /*07c0*/ 	.word	0x00000390
        /*07c4*/ 	.short	0x0100
        /*07c6*/ 	.byte	0x09
	.zero		1


	//   ....[115]....
        /*07c8*/ 	.word	0x00000f10
        /*07cc*/ 	.word	0x000000ff
        /*07d0*/ 	.word	0x00000398
        /*07d4*/ 	.short	0x0100
        /*07d6*/ 	.byte	0x09
	.zero		1


	//   ....[116]....
        /*07d8*/ 	.word	0x00000f20
        /*07dc*/ 	.word	0x000000ff
        /*07e0*/ 	.word	0x000003a0
        /*07e4*/ 	.short	0x0100
        /*07e6*/ 	.byte	0x09
	.zero		1


	//   ....[117]....
        /*07e8*/ 	.word	0x00000f30
        /*07ec*/ 	.word	0x000000ff
        /*07f0*/ 	.word	0x000003a8
        /*07f4*/ 	.short	0x0100
        /*07f6*/ 	.byte	0x09
	.zero		1


	//   ....[118]....
        /*07f8*/ 	.word	0x00001d10
        /*07fc*/ 	.word	0x000000ff
        /*0800*/ 	.word	0xfffffff8
        /*0804*/ 	.short	0x010a
        /*0806*/ 	.byte	0x0f
	.zero		1


	//   ....[119]....
        /*0808*/ 	.word	0x00001ff0
        /*080c*/ 	.word	0x000000ff
        /*0810*/ 	.word	0x00000000
        /*0814*/ 	.short	0x010a
        /*0816*/ 	.byte	0x06
	.zero		1


	//   ....[120]....
        /*0818*/ 	.word	0x00002030
        /*081c*/ 	.word	0x000000ff
        /*0820*/ 	.word	0x00000000
        /*0824*/ 	.short	0x010a
        /*0826*/ 	.byte	0x06
	.zero		1


	//   ....[121]....
        /*0828*/ 	.word	0x00002560
        /*082c*/ 	.word	0x000000ff
        /*0830*/ 	.word	0x00000000
        /*0834*/ 	.short	0x010a
        /*0836*/ 	.byte	0x09
	.zero		1


	//   ....[122]....
        /*0838*/ 	.word	0x000025a0
        /*083c*/ 	.word	0x000000ff
        /*0840*/ 	.word	0x00000000
        /*0844*/ 	.short	0x010a
        /*0846*/ 	.byte	0x09
	.zero		1


	//   ....[123]....
        /*0848*/ 	.word	0x00002930
        /*084c*/ 	.word	0x00000013
        /*0850*/ 	.word	0x00000000
        /*0854*/ 	.short	0x0101
        /*0856*/ 	.byte	0x3f
	.zero		1


	//   ....[124]....
        /*0858*/ 	.word	0x00002ca0
        /*085c*/ 	.word	0x0000000f
        /*0860*/ 	.word	0x00000000
        /*0864*/ 	.short	0x0101
        /*0866*/ 	.byte	0x17
	.zero		1


	//   ....[125]....
        /*0868*/ 	.word	0x00002db0
        /*086c*/ 	.word	0x0000000f
        /*0870*/ 	.word	0x00000000
        /*0874*/ 	.short	0x0101
        /*0876*/ 	.byte	0x3f
	.zero		1


	//   ....[126]....
        /*0878*/ 	.word	0x00002e60
        /*087c*/ 	.word	0x000000ff
        /*0880*/ 	.word	0x00000008
        /*0884*/ 	.short	0x010a
        /*0886*/ 	.byte	0x0f
	.zero		1


	//   ....[127]....
        /*0888*/ 	.word	0x000056c0
        /*088c*/ 	.word	0x00000004
        /*0890*/ 	.word	0x00000000
        /*0894*/ 	.short	0x0101
        /*0896*/ 	.byte	0x17
	.zero		1


	//   ....[128]....
        /*0898*/ 	.word	0x00005fe0
        /*089c*/ 	.word	0x00000013
        /*08a0*/ 	.word	0x000001c0
        /*08a4*/ 	.short	0x010a
        /*08a6*/ 	.byte	0x3f
	.zero		1


	//   ....[129]....
        /*08a8*/ 	.word	0x00006390
        /*08ac*/ 	.word	0x00000004
        /*08b0*/ 	.word	0x000003b8
        /*08b4*/ 	.short	0x0101
        /*08b6*/ 	.byte	0x3f
	.zero		1


	//   ....[130]....
        /*08b8*/ 	.word	0x00006ac0
        /*08bc*/ 	.word	0x00000005
        /*08c0*/ 	.word	0x00000000
        /*08c4*/ 	.short	0x010a
        /*08c6*/ 	.byte	0x3f
	.zero		1


	//   ....[131]....
        /*08c8*/ 	.word	0x00006b40
        /*08cc*/ 	.word	0x00000007
        /*08d0*/ 	.word	0x00000000
        /*08d4*/ 	.short	0x010a
        /*08d6*/ 	.byte	0x3f
	.zero		1


	//   ....[132]....
        /*08d8*/ 	.word	0x00006bd0
        /*08dc*/ 	.word	0x00000006
        /*08e0*/ 	.word	0x00000000
        /*08e4*/ 	.short	0x010a
        /*08e6*/ 	.byte	0x3f
	.zero		1


	//   ....[133]....
        /*08e8*/ 	.word	0x00006c60
        /*08ec*/ 	.word	0x00000009
        /*08f0*/ 	.word	0x00000000
        /*08f4*/ 	.short	0x010a
        /*08f6*/ 	.byte	0x3f
	.zero		1


	//   ....[134]....
        /*08f8*/ 	.word	0x00006cf0
        /*08fc*/ 	.word	0x00000006
        /*0900*/ 	.word	0x00000000
        /*0904*/ 	.short	0x010a
        /*0906*/ 	.byte	0x3f
	.zero		1


	//   ....[135]....
        /*0908*/ 	.word	0x00006d80
        /*090c*/ 	.word	0x00000009
        /*0910*/ 	.word	0x00000000
        /*0914*/ 	.short	0x010a
        /*0916*/ 	.byte	0x3f
	.zero		1


	//   ....[136]....
        /*0918*/ 	.word	0x00006e10
        /*091c*/ 	.word	0x00000006
        /*0920*/ 	.word	0x00000000
        /*0924*/ 	.short	0x010a
        /*0926*/ 	.byte	0x3f
	.zero		1


	//   ....[137]....
        /*0928*/ 	.word	0x00006ea0
        /*092c*/ 	.word	0x00000009
        /*0930*/ 	.word	0x00000000
        /*0934*/ 	.short	0x010a
        /*0936*/ 	.byte	0x3f
	.zero		1


	//   ....[138]....
        /*0938*/ 	.word	0x00006f30
        /*093c*/ 	.word	0x00000006
        /*0940*/ 	.word	0x00000000
        /*0944*/ 	.short	0x010a
        /*0946*/ 	.byte	0x3f
	.zero		1


	//   ....[139]....
        /*0948*/ 	.word	0x00006fc0
        /*094c*/ 	.word	0x00000009
        /*0950*/ 	.word	0x00000000
        /*0954*/ 	.short	0x010a
        /*0956*/ 	.byte	0x3f
	.zero		1


	//   ....[140]....
        /*0958*/ 	.word	0x00007050
        /*095c*/ 	.word	0x00000006
        /*0960*/ 	.word	0x00000000
        /*0964*/ 	.short	0x010a
        /*0966*/ 	.byte	0x3f
	.zero		1


	//   ....[141]....
        /*0968*/ 	.word	0x000070e0
        /*096c*/ 	.word	0x00000009
        /*0970*/ 	.word	0x00000000
        /*0974*/ 	.short	0x010a
        /*0976*/ 	.byte	0x3f
	.zero		1


	//   ....[142]....
        /*0978*/ 	.word	0x00007170
        /*097c*/ 	.word	0x00000006
        /*0980*/ 	.word	0x00000000
        /*0984*/ 	.short	0x010a
        /*0986*/ 	.byte	0x3f
	.zero		1


	//   ....[143]....
        /*0988*/ 	.word	0x00007200
        /*098c*/ 	.word	0x00000009
        /*0990*/ 	.word	0x00000000
        /*0994*/ 	.short	0x010a
        /*0996*/ 	.byte	0x3f
	.zero		1


	//   ....[144]....
        /*0998*/ 	.word	0x00007290
        /*099c*/ 	.word	0x00000006
        /*09a0*/ 	.word	0x00000000
        /*09a4*/ 	.short	0x010a
        /*09a6*/ 	.byte	0x3f
	.zero		1


	//   ....[145]....
        /*09a8*/ 	.word	0x00007320
        /*09ac*/ 	.word	0x00000009
        /*09b0*/ 	.word	0x00000000
        /*09b4*/ 	.short	0x010a
        /*09b6*/ 	.byte	0x3f
	.zero		1


	//   ....[146]....
        /*09b8*/ 	.word	0x000073b0
        /*09bc*/ 	.word	0x00000006
        /*09c0*/ 	.word	0x00000000
        /*09c4*/ 	.short	0x010a
        /*09c6*/ 	.byte	0x3f
	.zero		1


	//   ....[147]....
        /*09c8*/ 	.word	0x00007440
        /*09cc*/ 	.word	0x00000009
        /*09d0*/ 	.word	0x00000000
        /*09d4*/ 	.short	0x010a
        /*09d6*/ 	.byte	0x3f
	.zero		1


	//   ....[148]....
        /*09d8*/ 	.word	0x000074d0
        /*09dc*/ 	.word	0x00000006
        /*09e0*/ 	.word	0x00000000
        /*09e4*/ 	.short	0x010a
        /*09e6*/ 	.byte	0x3f
	.zero		1


	//   ....[149]....
        /*09e8*/ 	.word	0x00007560
        /*09ec*/ 	.word	0x00000009
        /*09f0*/ 	.word	0x00000000
        /*09f4*/ 	.short	0x010a
        /*09f6*/ 	.byte	0x3f
	.zero		1


	//   ....[150]....
        /*09f8*/ 	.word	0x000075f0
        /*09fc*/ 	.word	0x00000006
        /*0a00*/ 	.word	0x00000000
        /*0a04*/ 	.short	0x010a
        /*0a06*/ 	.byte	0x3f
	.zero		1


	//   ....[151]....
        /*0a08*/ 	.word	0x00007680
        /*0a0c*/ 	.word	0x00000009
        /*0a10*/ 	.word	0x00000000
        /*0a14*/ 	.short	0x010a
        /*0a16*/ 	.byte	0x3f
	.zero		1


	//   ....[152]....
        /*0a18*/ 	.word	0x00007710
        /*0a1c*/ 	.word	0x00000006
        /*0a20*/ 	.word	0x00000000
        /*0a24*/ 	.short	0x010a
        /*0a26*/ 	.byte	0x3f
	.zero		1


	//   ....[153]....
        /*0a28*/ 	.word	0x000077a0
        /*0a2c*/ 	.word	0x00000009
        /*0a30*/ 	.word	0x00000000
        /*0a34*/ 	.short	0x010a
        /*0a36*/ 	.byte	0x3f
	.zero		1


	//   ....[154]....
        /*0a38*/ 	.word	0x00007830
        /*0a3c*/ 	.word	0x00000006
        /*0a40*/ 	.word	0x00000000
        /*0a44*/ 	.short	0x010a
        /*0a46*/ 	.byte	0x3f
	.zero		1


	//   ....[155]....
        /*0a48*/ 	.word	0x000078c0
        /*0a4c*/ 	.word	0x00000009
        /*0a50*/ 	.word	0x00000000
        /*0a54*/ 	.short	0x010a
        /*0a56*/ 	.byte	0x3f
	.zero		1


	//   ....[156]....
        /*0a58*/ 	.word	0x00007950
        /*0a5c*/ 	.word	0x00000006
        /*0a60*/ 	.word	0x00000000
        /*0a64*/ 	.short	0x010a
        /*0a66*/ 	.byte	0x3f
	.zero		1


	//   ....[157]....
        /*0a68*/ 	.word	0x000079e0
        /*0a6c*/ 	.word	0x00000009
        /*0a70*/ 	.word	0x00000000
        /*0a74*/ 	.short	0x010a
        /*0a76*/ 	.byte	0x3f
	.zero		1


	//   ....[158]....
        /*0a78*/ 	.word	0x00007a70
        /*0a7c*/ 	.word	0x00000006
        /*0a80*/ 	.word	0x00000000
        /*0a84*/ 	.short	0x010a
        /*0a86*/ 	.byte	0x3f
	.zero		1


	//   ....[159]....
        /*0a88*/ 	.word	0x00007b00
        /*0a8c*/ 	.word	0x00000009
        /*0a90*/ 	.word	0x00000000
        /*0a94*/ 	.short	0x010a
        /*0a96*/ 	.byte	0x3f
	.zero		1


	//   ....[160]....
        /*0a98*/ 	.word	0x00007b90
        /*0a9c*/ 	.word	0x00000006
        /*0aa0*/ 	.word	0x00000000
        /*0aa4*/ 	.short	0x010a
        /*0aa6*/ 	.byte	0x3f
	.zero		1


	//   ....[161]....
        /*0aa8*/ 	.word	0x00007c20
        /*0aac*/ 	.word	0x00000009
        /*0ab0*/ 	.word	0x00000000
        /*0ab4*/ 	.short	0x010a
        /*0ab6*/ 	.byte	0x3f
	.zero		1


	//   ....[162]....
        /*0ab8*/ 	.word	0x00007cb0
        /*0abc*/ 	.word	0x00000006
        /*0ac0*/ 	.word	0x00000000
        /*0ac4*/ 	.short	0x010a
        /*0ac6*/ 	.byte	0x3f
	.zero		1


	//   ....[163]....
        /*0ac8*/ 	.word	0x00007d40
        /*0acc*/ 	.word	0x00000009
        /*0ad0*/ 	.word	0x00000000
        /*0ad4*/ 	.short	0x010a
        /*0ad6*/ 	.byte	0x3f
	.zero		1


	//   ....[164]....
        /*0ad8*/ 	.word	0x00007dd0
        /*0adc*/ 	.word	0x00000006
        /*0ae0*/ 	.word	0x00000000
        /*0ae4*/ 	.short	0x010a
        /*0ae6*/ 	.byte	0x3f
	.zero		1


	//   ....[165]....
        /*0ae8*/ 	.word	0x00007e60
        /*0aec*/ 	.word	0x00000009
        /*0af0*/ 	.word	0x00000000
        /*0af4*/ 	.short	0x010a
        /*0af6*/ 	.byte	0x3f
	.zero		1


	//   ....[166]....
        /*0af8*/ 	.word	0x00007ef0
        /*0afc*/ 	.word	0x00000006
        /*0b00*/ 	.word	0x00000000
        /*0b04*/ 	.short	0x010a
        /*0b06*/ 	.byte	0x3f
	.zero		1


	//   ....[167]....
        /*0b08*/ 	.word	0x00007f80
        /*0b0c*/ 	.word	0x00000009
        /*0b10*/ 	.word	0x00000000
        /*0b14*/ 	.short	0x010a
        /*0b16*/ 	.byte	0x3f
	.zero		1


	//   ....[168]....
        /*0b18*/ 	.word	0x00008010
        /*0b1c*/ 	.word	0x00000006
        /*0b20*/ 	.word	0x00000000
        /*0b24*/ 	.short	0x010a
        /*0b26*/ 	.byte	0x3f
	.zero		1


	//   ....[169]....
        /*0b28*/ 	.word	0x000080a0
        /*0b2c*/ 	.word	0x00000009
        /*0b30*/ 	.word	0x00000000
        /*0b34*/ 	.short	0x010a
        /*0b36*/ 	.byte	0x3f
	.zero		1


	//   ....[170]....
        /*0b38*/ 	.word	0x00008130
        /*0b3c*/ 	.word	0x00000006
        /*0b40*/ 	.word	0x00000000
        /*0b44*/ 	.short	0x010a
        /*0b46*/ 	.byte	0x3f
	.zero		1


	//   ....[171]....
        /*0b48*/ 	.word	0x000081c0
        /*0b4c*/ 	.word	0x00000009
        /*0b50*/ 	.word	0x00000000
        /*0b54*/ 	.short	0x010a
        /*0b56*/ 	.byte	0x3f
	.zero		1


	//   ....[172]....
        /*0b58*/ 	.word	0x00008250
        /*0b5c*/ 	.word	0x00000006
        /*0b60*/ 	.word	0x00000000
        /*0b64*/ 	.short	0x010a
        /*0b66*/ 	.byte	0x3f
	.zero		1


	//   ....[173]....
        /*0b68*/ 	.word	0x000082e0
        /*0b6c*/ 	.word	0x00000009
        /*0b70*/ 	.word	0x00000000
        /*0b74*/ 	.short	0x010a
        /*0b76*/ 	.byte	0x3f
	.zero		1


	//   ....[174]....
        /*0b78*/ 	.word	0x00008370
        /*0b7c*/ 	.word	0x00000006
        /*0b80*/ 	.word	0x00000000
        /*0b84*/ 	.short	0x010a
        /*0b86*/ 	.byte	0x3f
	.zero		1


	//   ....[175]....
        /*0b88*/ 	.word	0x00008400
        /*0b8c*/ 	.word	0x00000009
        /*0b90*/ 	.word	0x00000000
        /*0b94*/ 	.short	0x010a
        /*0b96*/ 	.byte	0x3f
	.zero		1


	//   ....[176]....
        /*0b98*/ 	.word	0x00008490
        /*0b9c*/ 	.word	0x00000006
        /*0ba0*/ 	.word	0x00000000
        /*0ba4*/ 	.short	0x010a
        /*0ba6*/ 	.byte	0x3f
	.zero		1


	//   ....[177]....
        /*0ba8*/ 	.word	0x00008520
        /*0bac*/ 	.word	0x00000009
        /*0bb0*/ 	.word	0x00000000
        /*0bb4*/ 	.short	0x010a
        /*0bb6*/ 	.byte	0x3f
	.zero		1


	//   ....[178]....
        /*0bb8*/ 	.word	0x000085b0
        /*0bbc*/ 	.word	0x00000006
        /*0bc0*/ 	.word	0x00000000
        /*0bc4*/ 	.short	0x010a
        /*0bc6*/ 	.byte	0x3f
	.zero		1


	//   ....[179]....
        /*0bc8*/ 	.word	0x00008640
        /*0bcc*/ 	.word	0x00000009
        /*0bd0*/ 	.word	0x00000000
        /*0bd4*/ 	.short	0x010a
        /*0bd6*/ 	.byte	0x3f
	.zero		1


	//   ....[180]....
        /*0bd8*/ 	.word	0x000086d0
        /*0bdc*/ 	.word	0x00000006
        /*0be0*/ 	.word	0x00000000
        /*0be4*/ 	.short	0x010a
        /*0be6*/ 	.byte	0x3f
	.zero		1


	//   ....[181]....
        /*0be8*/ 	.word	0x00008760
        /*0bec*/ 	.word	0x00000009
        /*0bf0*/ 	.word	0x00000000
        /*0bf4*/ 	.short	0x010a
        /*0bf6*/ 	.byte	0x3f
	.zero		1


	//   ....[182]....
        /*0bf8*/ 	.word	0x000087f0
        /*0bfc*/ 	.word	0x00000006
        /*0c00*/ 	.word	0x00000000
        /*0c04*/ 	.short	0x010a
        /*0c06*/ 	.byte	0x3f
	.zero		1


	//   ....[183]....
        /*0c08*/ 	.word	0x00008880
        /*0c0c*/ 	.word	0x00000009
        /*0c10*/ 	.word	0x00000000
        /*0c14*/ 	.short	0x010a
        /*0c16*/ 	.byte	0x3f
	.zero		1


	//   ....[184]....
        /*0c18*/ 	.word	0x00008910
        /*0c1c*/ 	.word	0x00000006
        /*0c20*/ 	.word	0x00000000
        /*0c24*/ 	.short	0x010a
        /*0c26*/ 	.byte	0x3f
	.zero		1


	//   ....[185]....
        /*0c28*/ 	.word	0x000089a0
        /*0c2c*/ 	.word	0x00000003
        /*0c30*/ 	.word	0x00000000
        /*0c34*/ 	.short	0x010a
        /*0c36*/ 	.byte	0x3f
	.zero		1


	//   ....[186]....
        /*0c38*/ 	.word	0x00008a10
        /*0c3c*/ 	.word	0x0000000f
        /*0c40*/ 	.word	0xfffffff8
        /*0c44*/ 	.short	0x010a
        /*0c46*/ 	.byte	0x3f
	.zero		1


	//   ....[187]....
        /*0c48*/ 	.word	0x00008a70
        /*0c4c*/ 	.word	0x0000000f
        /*0c50*/ 	.word	0x00000000
        /*0c54*/ 	.short	0x010a
        /*0c56*/ 	.byte	0x3f
	.zero		1


	//   ....[188]....
        /*0c58*/ 	.word	0x00008ad0
        /*0c5c*/ 	.word	0x00000013
        /*0c60*/ 	.word	0x00000000
        /*0c64*/ 	.short	0x010a
        /*0c66*/ 	.byte	0x3f
	.zero		1


	//   ....[189]....
        /*0c68*/ 	.word	0x00008b30
        /*0c6c*/ 	.word	0x0000000f
        /*0c70*/ 	.word	0x00000008
        /*0c74*/ 	.short	0x010a
        /*0c76*/ 	.byte	0x3f
	.zero		1


	//   ....[190]....
        /*0c78*/ 	.word	0x00008c00
        /*0c7c*/ 	.word	0x00000013
        /*0c80*/ 	.word	0x000001c0
        /*0c84*/ 	.short	0x010a
        /*0c86*/ 	.byte	0x3f
	.zero		1


	//   ....[191]....
        /*0c88*/ 	.word	0x00008ce0
        /*0c8c*/ 	.word	0x00000005
        /*0c90*/ 	.word	0x00000000
        /*0c94*/ 	.short	0x010a
        /*0c96*/ 	.byte	0x3f
	.zero		1


	//   ....[192]....
        /*0c98*/ 	.word	0x00008d30
        /*0c9c*/ 	.word	0x00000007
        /*0ca0*/ 	.word	0x00000000
        /*0ca4*/ 	.short	0x010a
        /*0ca6*/ 	.byte	0x3f
	.zero		1


	//   ....[193]....
        /*0ca8*/ 	.word	0x00008d80
        /*0cac*/ 	.word	0x00000006
        /*0cb0*/ 	.word	0x00000000
        /*0cb4*/ 	.short	0x010a
        /*0cb6*/ 	.byte	0x3f
	.zero		1


	//   ....[194]....
        /*0cb8*/ 	.word	0x00008dd0
        /*0cbc*/ 	.word	0x00000009
        /*0cc0*/ 	.word	0x00000000
        /*0cc4*/ 	.short	0x010a
        /*0cc6*/ 	.byte	0x3f
	.zero		1


	//   ....[195]....
        /*0cc8*/ 	.word	0x00008e20
        /*0ccc*/ 	.word	0x00000006
        /*0cd0*/ 	.word	0x00000000
        /*0cd4*/ 	.short	0x010a
        /*0cd6*/ 	.byte	0x3f
	.zero		1


	//   ....[196]....
        /*0cd8*/ 	.word	0x00008e70
        /*0cdc*/ 	.word	0x00000009
        /*0ce0*/ 	.word	0x00000000
        /*0ce4*/ 	.short	0x010a
        /*0ce6*/ 	.byte	0x3f
	.zero		1


	//   ....[197]....
        /*0ce8*/ 	.word	0x00008ec0
        /*0cec*/ 	.word	0x00000006
        /*0cf0*/ 	.word	0x00000000
        /*0cf4*/ 	.short	0x010a
        /*0cf6*/ 	.byte	0x3f
	.zero		1


	//   ....[198]....
        /*0cf8*/ 	.word	0x00008f10
        /*0cfc*/ 	.word	0x00000009
        /*0d00*/ 	.word	0x00000000
        /*0d04*/ 	.short	0x010a
        /*0d06*/ 	.byte	0x3f
	.zero		1


	//   ....[199]....
        /*0d08*/ 	.word	0x00008f60
        /*0d0c*/ 	.word	0x00000006
        /*0d10*/ 	.word	0x00000000
        /*0d14*/ 	.short	0x010a
        /*0d16*/ 	.byte	0x3f
	.zero		1


	//   ....[200]....
        /*0d18*/ 	.word	0x00008fb0
        /*0d1c*/ 	.word	0x00000009
        /*0d20*/ 	.word	0x00000000
        /*0d24*/ 	.short	0x010a
        /*0d26*/ 	.byte	0x3f
	.zero		1


	//   ....[201]....
        /*0d28*/ 	.word	0x00009000
        /*0d2c*/ 	.word	0x00000006
        /*0d30*/ 	.word	0x00000000
        /*0d34*/ 	.short	0x010a
        /*0d36*/ 	.byte	0x3f
	.zero		1


	//   ....[202]....
        /*0d38*/ 	.word	0x00009050
        /*0d3c*/ 	.word	0x00000009
        /*0d40*/ 	.word	0x00000000
        /*0d44*/ 	.short	0x010a
        /*0d46*/ 	.byte	0x3f
	.zero		1


	//   ....[203]....
        /*0d48*/ 	.word	0x000090a0
        /*0d4c*/ 	.word	0x00000006
        /*0d50*/ 	.word	0x00000000
        /*0d54*/ 	.short	0x010a
        /*0d56*/ 	.byte	0x3f
	.zero		1


	//   ....[204]....
        /*0d58*/ 	.word	0x000090f0
        /*0d5c*/ 	.word	0x00000009
        /*0d60*/ 	.word	0x00000000
        /*0d64*/ 	.short	0x010a
        /*0d66*/ 	.byte	0x3f
	.zero		1


	//   ....[205]....
        /*0d68*/ 	.word	0x00009140
        /*0d6c*/ 	.word	0x00000006
        /*0d70*/ 	.word	0x00000000
        /*0d74*/ 	.short	0x010a
        /*0d76*/ 	.byte	0x3f
	.zero		1


	//   ....[206]....
        /*0d78*/ 	.word	0x00009190
        /*0d7c*/ 	.word	0x00000009
        /*0d80*/ 	.word	0x00000000
        /*0d84*/ 	.short	0x010a
        /*0d86*/ 	.byte	0x3f
	.zero		1


	//   ....[207]....
        /*0d88*/ 	.word	0x000091e0
        /*0d8c*/ 	.word	0x00000006
        /*0d90*/ 	.word	0x00000000
        /*0d94*/ 	.short	0x010a
        /*0d96*/ 	.byte	0x3f
	.zero		1


	//   ....[208]....
        /*0d98*/ 	.word	0x00009230
        /*0d9c*/ 	.word	0x00000009
        /*0da0*/ 	.word	0x00000000
        /*0da4*/ 	.short	0x010a
        /*0da6*/ 	.byte	0x3f
	.zero		1


	//   ....[209]....
        /*0da8*/ 	.word	0x00009280
        /*0dac*/ 	.word	0x00000006
        /*0db0*/ 	.word	0x00000000
        /*0db4*/ 	.short	0x010a
        /*0db6*/ 	.byte	0x3f
	.zero		1


	//   ....[210]....
        /*0db8*/ 	.word	0x000092d0
        /*0dbc*/ 	.word	0x00000009
        /*0dc0*/ 	.word	0x00000000
        /*0dc4*/ 	.short	0x010a
        /*0dc6*/ 	.byte	0x3f
	.zero		1


	//   ....[211]....
        /*0dc8*/ 	.word	0x00009320
        /*0dcc*/ 	.word	0x00000006
        /*0dd0*/ 	.word	0x00000000
        /*0dd4*/ 	.short	0x010a
        /*0dd6*/ 	.byte	0x3f
	.zero		1


	//   ....[212]....
        /*0dd8*/ 	.word	0x00009370
        /*0ddc*/ 	.word	0x00000009
        /*0de0*/ 	.word	0x00000000
        /*0de4*/ 	.short	0x010a
        /*0de6*/ 	.byte	0x3f
	.zero		1


	//   ....[213]....
        /*0de8*/ 	.word	0x000093c0
        /*0dec*/ 	.word	0x00000006
        /*0df0*/ 	.word	0x00000000
        /*0df4*/ 	.short	0x010a
        /*0df6*/ 	.byte	0x3f
	.zero		1


	//   ....[214]....
        /*0df8*/ 	.word	0x00009410
        /*0dfc*/ 	.word	0x00000009
        /*0e00*/ 	.word	0x00000000
        /*0e04*/ 	.short	0x010a
        /*0e06*/ 	.byte	0x3f
	.zero		1


	//   ....[215]....
        /*0e08*/ 	.word	0x00009460
        /*0e0c*/ 	.word	0x00000006
        /*0e10*/ 	.word	0x00000000
        /*0e14*/ 	.short	0x010a
        /*0e16*/ 	.byte	0x3f
	.zero		1


	//   ....[216]....
        /*0e18*/ 	.word	0x000094b0
        /*0e1c*/ 	.word	0x00000009
        /*0e20*/ 	.word	0x00000000
        /*0e24*/ 	.short	0x010a
        /*0e26*/ 	.byte	0x3f
	.zero		1


	//   ....[217]....
        /*0e28*/ 	.word	0x00009500
        /*0e2c*/ 	.word	0x00000006
        /*0e30*/ 	.word	0x00000000
        /*0e34*/ 	.short	0x010a
        /*0e36*/ 	.byte	0x3f
	.zero		1


	//   ....[218]....
        /*0e38*/ 	.word	0x00009550
        /*0e3c*/ 	.word	0x00000009
        /*0e40*/ 	.word	0x00000000
        /*0e44*/ 	.short	0x010a
        /*0e46*/ 	.byte	0x3f
	.zero		1


	//   ....[219]....
        /*0e48*/ 	.word	0x000095a0
        /*0e4c*/ 	.word	0x00000006
        /*0e50*/ 	.word	0x00000000
        /*0e54*/ 	.short	0x010a
        /*0e56*/ 	.byte	0x3f
	.zero		1


	//   ....[220]....
        /*0e58*/ 	.word	0x000095f0
        /*0e5c*/ 	.word	0x00000009
        /*0e60*/ 	.word	0x00000000
        /*0e64*/ 	.short	0x010a
        /*0e66*/ 	.byte	0x3f
	.zero		1


	//   ....[221]....
        /*0e68*/ 	.word	0x00009640
        /*0e6c*/ 	.word	0x00000006
        /*0e70*/ 	.word	0x00000000
        /*0e74*/ 	.short	0x010a
        /*0e76*/ 	.byte	0x3f
	.zero		1


	//   ....[222]....
        /*0e78*/ 	.word	0x00009690
        /*0e7c*/ 	.word	0x00000009
        /*0e80*/ 	.word	0x00000000
        /*0e84*/ 	.short	0x010a
        /*0e86*/ 	.byte	0x3f
	.zero		1


	//   ....[223]....
        /*0e88*/ 	.word	0x000096e0
        /*0e8c*/ 	.word	0x00000006
        /*0e90*/ 	.word	0x00000000
        /*0e94*/ 	.short	0x010a
        /*0e96*/ 	.byte	0x3f
	.zero		1


	//   ....[224]....
        /*0e98*/ 	.word	0x00009730
        /*0e9c*/ 	.word	0x00000009
        /*0ea0*/ 	.word	0x00000000
        /*0ea4*/ 	.short	0x010a
        /*0ea6*/ 	.byte	0x3f
	.zero		1


	//   ....[225]....
        /*0ea8*/ 	.word	0x00009780
        /*0eac*/ 	.word	0x00000006
        /*0eb0*/ 	.word	0x00000000
        /*0eb4*/ 	.short	0x010a
        /*0eb6*/ 	.byte	0x3f
	.zero		1


	//   ....[226]....
        /*0eb8*/ 	.word	0x000097d0
        /*0ebc*/ 	.word	0x00000009
        /*0ec0*/ 	.word	0x00000000
        /*0ec4*/ 	.short	0x010a
        /*0ec6*/ 	.byte	0x3f
	.zero		1


	//   ....[227]....
        /*0ec8*/ 	.word	0x00009820
        /*0ecc*/ 	.word	0x00000006
        /*0ed0*/ 	.word	0x00000000
        /*0ed4*/ 	.short	0x010a
        /*0ed6*/ 	.byte	0x3f
	.zero		1


	//   ....[228]....
        /*0ed8*/ 	.word	0x00009870
        /*0edc*/ 	.word	0x00000009
        /*0ee0*/ 	.word	0x00000000
        /*0ee4*/ 	.short	0x010a
        /*0ee6*/ 	.byte	0x3f
	.zero		1


	//   ....[229]....
        /*0ee8*/ 	.word	0x000098c0
        /*0eec*/ 	.word	0x00000006
        /*0ef0*/ 	.word	0x00000000
        /*0ef4*/ 	.short	0x010a
        /*0ef6*/ 	.byte	0x3f
	.zero		1


	//   ....[230]....
        /*0ef8*/ 	.word	0x00009910
        /*0efc*/ 	.word	0x00000009
        /*0f00*/ 	.word	0x00000000
        /*0f04*/ 	.short	0x010a
        /*0f06*/ 	.byte	0x3f
	.zero		1


	//   ....[231]....
        /*0f08*/ 	.word	0x00009960
        /*0f0c*/ 	.word	0x00000006
        /*0f10*/ 	.word	0x00000000
        /*0f14*/ 	.short	0x010a
        /*0f16*/ 	.byte	0x3f
	.zero		1


	//   ....[232]....
        /*0f18*/ 	.word	0x000099b0
        /*0f1c*/ 	.word	0x00000009
        /*0f20*/ 	.word	0x00000000
        /*0f24*/ 	.short	0x010a
        /*0f26*/ 	.byte	0x3f
	.zero		1


	//   ....[233]....
        /*0f28*/ 	.word	0x00009a00
        /*0f2c*/ 	.word	0x00000006
        /*0f30*/ 	.word	0x00000000
        /*0f34*/ 	.short	0x010a
        /*0f36*/ 	.byte	0x3f
	.zero		1


	//   ....[234]....
        /*0f38*/ 	.word	0x00009a50
        /*0f3c*/ 	.word	0x00000009
        /*0f40*/ 	.word	0x00000000
        /*0f44*/ 	.short	0x010a
        /*0f46*/ 	.byte	0x3f
	.zero		1


	//   ....[235]....
        /*0f48*/ 	.word	0x00009aa0
        /*0f4c*/ 	.word	0x00000006
        /*0f50*/ 	.word	0x00000000
        /*0f54*/ 	.short	0x010a
        /*0f56*/ 	.byte	0x3f
	.zero		1


	//   ....[236]....
        /*0f58*/ 	.word	0x00009af0
        /*0f5c*/ 	.word	0x00000009
        /*0f60*/ 	.word	0x00000000
        /*0f64*/ 	.short	0x010a
        /*0f66*/ 	.byte	0x3f
	.zero		1


	//   ....[237]....
        /*0f68*/ 	.word	0x00009b40
        /*0f6c*/ 	.word	0x00000006
        /*0f70*/ 	.word	0x00000000
        /*0f74*/ 	.short	0x010a
        /*0f76*/ 	.byte	0x3f
	.zero		1


	//   ....[238]....
        /*0f78*/ 	.word	0x00009b90
        /*0f7c*/ 	.word	0x00000009
        /*0f80*/ 	.word	0x00000000
        /*0f84*/ 	.short	0x010a
        /*0f86*/ 	.byte	0x3f
	.zero		1


	//   ....[239]....
        /*0f88*/ 	.word	0x00009be0
        /*0f8c*/ 	.word	0x00000006
        /*0f90*/ 	.word	0x00000000
        /*0f94*/ 	.short	0x010a
        /*0f96*/ 	.byte	0x3f
	.zero		1


	//   ....[240]....
        /*0f98*/ 	.word	0x00009c30
        /*0f9c*/ 	.word	0x00000009
        /*0fa0*/ 	.word	0x00000000
        /*0fa4*/ 	.short	0x010a
        /*0fa6*/ 	.byte	0x3f
	.zero		1


	//   ....[241]....
        /*0fa8*/ 	.word	0x00009c80
        /*0fac*/ 	.word	0x00000006
        /*0fb0*/ 	.word	0x00000000
        /*0fb4*/ 	.short	0x010a
        /*0fb6*/ 	.byte	0x3f
	.zero		1


	//   ....[242]....
        /*0fb8*/ 	.word	0x00009cd0
        /*0fbc*/ 	.word	0x00000009
        /*0fc0*/ 	.word	0x00000000
        /*0fc4*/ 	.short	0x010a
        /*0fc6*/ 	.byte	0x3f
	.zero		1


	//   ....[243]....
        /*0fc8*/ 	.word	0x00009d20
        /*0fcc*/ 	.word	0x00000006
        /*0fd0*/ 	.word	0x00000000
        /*0fd4*/ 	.short	0x010a
        /*0fd6*/ 	.byte	0x3f
	.zero		1


	//   ....[244]....
        /*0fd8*/ 	.word	0x00009d70
        /*0fdc*/ 	.word	0x00000009
        /*0fe0*/ 	.word	0x00000000
        /*0fe4*/ 	.short	0x010a
        /*0fe6*/ 	.byte	0x3f
	.zero		1


	//   ....[245]....
        /*0fe8*/ 	.word	0x00009dc0
        /*0fec*/ 	.word	0x00000006
        /*0ff0*/ 	.word	0x00000000
        /*0ff4*/ 	.short	0x010a
        /*0ff6*/ 	.byte	0x3f
	.zero		1


	//----- nvinfo : EIATTR_NUM_MBARRIERS
	.align		4
.L_28:
        /*0ff8*/ 	.byte	0x03, 0x38
        /*0ffa*/ 	.short	0x0076


	//----- nvinfo : EIATTR_EXIT_INSTR_OFFSETS
	.align		4
        /*0ffc*/ 	.byte	0x04, 0x1c
        /*0ffe*/ 	.short	(.L_30 - .L_29)


	//   ....[0]....
.L_29:
        /*1000*/ 	.word	0x000019d0


	//   ....[1]....
        /*1004*/ 	.word	0x00001a30


	//   ....[2]....
        /*1008*/ 	.word	0x00005cd0


	//   ....[3]....
        /*100c*/ 	.word	0x00005d00


	//   ....[4]....
        /*1010*/ 	.word	0x000089f0


	//----- nvinfo : EIATTR_MAX_THREADS
	.align		4
.L_30:
        /*1014*/ 	.byte	0x04, 0x05
        /*1016*/ 	.short	(.L_32 - .L_31)
.L_31:
        /*1018*/ 	.word	0x00000180
        /*101c*/ 	.word	0x00000001
        /*1020*/ 	.word	0x00000001


	//----- nvinfo : EIATTR_CRS_STACK_SIZE
	.align		4
.L_32:
        /*1024*/ 	.byte	0x04, 0x1e
        /*1026*/ 	.short	(.L_34 - .L_33)
.L_33:
        /*1028*/ 	.word	0x00000000


	//----- nvinfo : EIATTR_CBANK_PARAM_SIZE
	.align		4
.L_34:
        /*102c*/ 	.byte	0x03, 0x19
        /*102e*/ 	.short	0x0470


	//----- nvinfo : EIATTR_PARAM_CBANK
	.align		4
        /*1030*/ 	.byte	0x04, 0x0a
        /*1032*/ 	.short	(.L_36 - .L_35)
	.align		4
.L_35:
        /*1034*/ 	.word	index@(.nv.constant0._ZN7cutlass13device_kernelINS_4gemm6kernel13GemmUniversalIN4cute5tupleIJiiiiEEENS1_10collective13CollectiveMmaINS1_37MainloopSm90TmaGmmaWarpSpecializedFP8ILi56ENS5_IJNS4_1CILi1EEENSA_ILi4EEESB_EEENS1_32KernelTmaWarpSpecializedPingpongEEENS5_IJNSA_ILi64EEESG_NSA_ILi32EEEEEENS_12float_e5m2_tENS5_IJlSB_lEEESJ_SK_NS4_8TiledMMAINS4_8MMA_AtomIJNS4_4SM904GMMA30MMA_64x64x32_F32E5M2E5M2_SS_TNILNSO_7ScaleInE1ELSQ_1EEEEEENS4_6LayoutINS5_IJSB_SB_SB_EEENS5_IJNSA_ILi0EEESV_SV_EEEEENS5_IJNS4_10UnderscoreESY_SY_EEEEENS4_23SM90_TMA_LOAD_MULTICASTENS4_14ComposedLayoutINS4_7SwizzleILi1ELi4ELi3EEENS4_18smem_ptr_flag_bitsILi8EEENST_INS5_IJNSA_ILi8EEESH_EEENS5_IJSH_SB_EEEEEEEvNS4_8identityENS4_13SM90_TMA_LOADES1B_vS1C_EENS_8epilogue10collective6detail29Sm90TmaWarpSpecializedAdapterINS1G_15DefaultEpilogueISJ_SK_SK_NS1F_6thread17LinearCombinationISJ_Li1EffLNS1K_9ScaleType4KindE0ELNS_15FloatRoundStyleE2ESJ_EENS1_15EpilogueDefaultEEEEEvvEEEEvNT_6ParamsE)
        /*1038*/ 	.short	0x0210
        /*103a*/ 	.short	0x0470


	//----- nvinfo : EIATTR_SW_WAR
	.align		4
.L_36:
        /*103c*/ 	.byte	0x04, 0x36
        /*103e*/ 	.short	(.L_38 - .L_37)
.L_37:
        /*1040*/ 	.word	0x00000008
.L_38:


//--------------------- .nv.callgraph             --------------------------
	.section	.nv.callgraph,"",@"SHT_CUDA_CALLGRAPH"
	.align	4
	.sectionentsize	8
	.align		4
        /*0000*/ 	.word	0x00000000
	.align		4
        /*0004*/ 	.word	0xffffffff
	.align		4
        /*0008*/ 	.word	0x00000000
	.align		4
        /*000c*/ 	.word	0xfffffffe
	.align		4
        /*0010*/ 	.word	0x00000000
	.align		4
        /*0014*/ 	.word	0xfffffffd
	.align		4
        /*0018*/ 	.word	0x00000000
	.align		4
        /*001c*/ 	.word	0xfffffffc


//--------------------- .nv.constant4             --------------------------
	.section	.nv.constant4,"a",@progbits
	.align	8
	.align		8
.nv.constant4:
        /*0000*/ 	.dword	_ZN40_INTERNAL_61c20788_4_k_cu_909d21ef_249614cuda3std3__45__cpo5beginE
	.align		8
        /*0008*/ 	.dword	_ZN40_INTERNAL_61c20788_4_k_cu_909d21ef_249614cuda3std3__45__cpo3endE
	.align		8
        /*0010*/ 	.dword	_ZN40_INTERNAL_61c20788_4_k_cu_909d21ef_249614cuda3std3__45__cpo6cbeginE
	.align		8
        /*0018*/ 	.dword	_ZN40_INTERNAL_61c20788_4_k_cu_909d21ef_249614cuda3std3__45__cpo4cendE
	.align		8
        /*0020*/ 	.dword	_ZN40_INTERNAL_61c20788_4_k_cu_909d21ef_249614cuda3std3__442_GLOBAL__N__61c20788_4_k_cu_909d21ef_249616ignoreE
	.align		8
        /*0028*/ 	.dword	_ZN40_INTERNAL_61c20788_4_k_cu_909d21ef_249614cuda3std3__419piecewise_constructE
	.align		8
        /*0030*/ 	.dword	_ZN40_INTERNAL_61c20788_4_k_cu_909d21ef_249614cuda3std3__48in_placeE
	.align		8
        /*0038*/ 	.dword	_ZN40_INTERNAL_61c20788_4_k_cu_909d21ef_249614cuda3std6ranges3__45__cpo4swapE
	.align		8
        /*0040*/ 	.dword	_ZN40_INTERNAL_61c20788_4_k_cu_909d21ef_249614cuda3std6ranges3__45__cpo9iter_moveE
	.align		8
        /*0048*/ 	.dword	_ZN40_INTERNAL_61c20788_4_k_cu_909d21ef_249614cute7productE
	.align		8
        /*0050*/ 	.dword	_ZN40_INTERNAL_61c20788_4_k_cu_909d21ef_249614cute1_E


//--------------------- .text._ZN7cutlass13device_kernelINS_4gemm6kernel13GemmUniversalIN4cute5tupleIJiiiiEEENS1_10collective13CollectiveMmaINS1_37MainloopSm90TmaGmmaWarpSpecializedFP8ILi56ENS5_IJNS4_1CILi1EEENSA_ILi4EEESB_EEENS1_32KernelTmaWarpSpecializedPingpongEEENS5_IJNSA_ILi64EEESG_NSA_ILi32EEEEEENS_12float_e5m2_tENS5_IJlSB_lEEESJ_SK_NS4_8TiledMMAINS4_8MMA_AtomIJNS4_4SM904GMMA30MMA_64x64x32_F32E5M2E5M2_SS_TNILNSO_7ScaleInE1ELSQ_1EEEEEENS4_6LayoutINS5_IJSB_SB_SB_EEENS5_IJNSA_ILi0EEESV_SV_EEEEENS5_IJNS4_10UnderscoreESY_SY_EEEEENS4_23SM90_TMA_LOAD_MULTICASTENS4_14ComposedLayoutINS4_7SwizzleILi1ELi4ELi3EEENS4_18smem_ptr_flag_bitsILi8EEENST_INS5_IJNSA_ILi8EEESH_EEENS5_IJSH_SB_EEEEEEEvNS4_8identityENS4_13SM90_TMA_LOADES1B_vS1C_EENS_8epilogue10collective6detail29Sm90TmaWarpSpecializedAdapterINS1G_15DefaultEpilogueISJ_SK_SK_NS1F_6thread17LinearCombinationISJ_Li1EffLNS1K_9ScaleType4KindE0ELNS_15FloatRoundStyleE2ESJ_EENS1_15EpilogueDefaultEEEEEvvEEEEvNT_6ParamsE --------------------------
	.section	.text._ZN7cutlass13device_kernelINS_4gemm6kernel13GemmUniversalIN4cute5tupleIJiiiiEEENS1_10collective13CollectiveMmaINS1_37MainloopSm90TmaGmmaWarpSpecializedFP8ILi56ENS5_IJNS4_1CILi1EEENSA_ILi4EEESB_EEENS1_32KernelTmaWarpSpecializedPingpongEEENS5_IJNSA_ILi64EEESG_NSA_ILi32EEEEEENS_12float_e5m2_tENS5_IJlSB_lEEESJ_SK_NS4_8TiledMMAINS4_8MMA_AtomIJNS4_4SM904GMMA30MMA_64x64x32_F32E5M2E5M2_SS_TNILNSO_7ScaleInE1ELSQ_1EEEEEENS4_6LayoutINS5_IJSB_SB_SB_EEENS5_IJNSA_ILi0EEESV_SV_EEEEENS5_IJNS4_10UnderscoreESY_SY_EEEEENS4_23SM90_TMA_LOAD_MULTICASTENS4_14ComposedLayoutINS4_7SwizzleILi1ELi4ELi3EEENS4_18smem_ptr_flag_bitsILi8EEENST_INS5_IJNSA_ILi8EEESH_EEENS5_IJSH_SB_EEEEEEEvNS4_8identityENS4_13SM90_TMA_LOADES1B_vS1C_EENS_8epilogue10collective6detail29Sm90TmaWarpSpecializedAdapterINS1G_15DefaultEpilogueISJ_SK_SK_NS1F_6thread17LinearCombinationISJ_Li1EffLNS1K_9ScaleType4KindE0ELNS_15FloatRoundStyleE2ESJ_EENS1_15EpilogueDefaultEEEEEvvEEEEvNT_6ParamsE,"ax",@progbits
	.align	128
.text._ZN7cutlass13device_kernelINS_4gemm6kernel13GemmUniversalIN4cute5tupleIJiiiiEEENS1_10collective13CollectiveMmaINS1_37MainloopSm90TmaGmmaWarpSpecializedFP8ILi56ENS5_IJNS4_1CILi1EEENSA_ILi4EEESB_EEENS1_32KernelTmaWarpSpecializedPingpongEEENS5_IJNSA_ILi64EEESG_NSA_ILi32EEEEEENS_12float_e5m2_tENS5_IJlSB_lEEESJ_SK_NS4_8TiledMMAINS4_8MMA_AtomIJNS4_4SM904GMMA30MMA_64x64x32_F32E5M2E5M2_SS_TNILNSO_7ScaleInE1ELSQ_1EEEEEENS4_6LayoutINS5_IJSB_SB_SB_EEENS5_IJNSA_ILi0EEESV_SV_EEEEENS5_IJNS4_10UnderscoreESY_SY_EEEEENS4_23SM90_TMA_LOAD_MULTICASTENS4_14ComposedLayoutINS4_7SwizzleILi1ELi4ELi3EEENS4_18smem_ptr_flag_bitsILi8EEENST_INS5_IJNSA_ILi8EEESH_EEENS5_IJSH_SB_EEEEEEEvNS4_8identityENS4_13SM90_TMA_LOADES1B_vS1C_EENS_8epilogue10collective6detail29Sm90TmaWarpSpecializedAdapterINS1G_15DefaultEpilogueISJ_SK_SK_NS1F_6thread17LinearCombinationISJ_Li1EffLNS1K_9ScaleType4KindE0ELNS_15FloatRoundStyleE2ESJ_EENS1_15EpilogueDefaultEEEEEvvEEEEvNT_6ParamsE:
        .type           _ZN7cutlass13device_kernelINS_4gemm6kernel13GemmUniversalIN4cute5tupleIJiiiiEEENS1_10collective13CollectiveMmaINS1_37MainloopSm90TmaGmmaWarpSpecializedFP8ILi56ENS5_IJNS4_1CILi1EEENSA_ILi4EEESB_EEENS1_32KernelTmaWarpSpecializedPingpongEEENS5_IJNSA_ILi64EEESG_NSA_ILi32EEEEEENS_12float_e5m2_tENS5_IJlSB_lEEESJ_SK_NS4_8TiledMMAINS4_8MMA_AtomIJNS4_4SM904GMMA30MMA_64x64x32_F32E5M2E5M2_SS_TNILNSO_7ScaleInE1ELSQ_1EEEEEENS4_6LayoutINS5_IJSB_SB_SB_EEENS5_IJNSA_ILi0EEESV_SV_EEEEENS5_IJNS4_10UnderscoreESY_SY_EEEEENS4_23SM90_TMA_LOAD_MULTICASTENS4_14ComposedLayoutINS4_7SwizzleILi1ELi4ELi3EEENS4_18smem_ptr_flag_bitsILi8EEENST_INS5_IJNSA_ILi8EEESH_EEENS5_IJSH_SB_EEEEEEEvNS4_8identityENS4_13SM90_TMA_LOADES1B_vS1C_EENS_8epilogue10collective6detail29Sm90TmaWarpSpecializedAdapterINS1G_15DefaultEpilogueISJ_SK_SK_NS1F_6thread17LinearCombinationISJ_Li1EffLNS1K_9ScaleType4KindE0ELNS_15FloatRoundStyleE2ESJ_EENS1_15EpilogueDefaultEEEEEvvEEEEvNT_6ParamsE,@function
        .size           _ZN7cutlass13device_kernelINS_4gemm6kernel13GemmUniversalIN4cute5tupleIJiiiiEEENS1_10collective13CollectiveMmaINS1_37MainloopSm90TmaGmmaWarpSpecializedFP8ILi56ENS5_IJNS4_1CILi1EEENSA_ILi4EEESB_EEENS1_32KernelTmaWarpSpecializedPingpongEEENS5_IJNSA_ILi64EEESG_NSA_ILi32EEEEEENS_12float_e5m2_tENS5_IJlSB_lEEESJ_SK_NS4_8TiledMMAINS4_8MMA_AtomIJNS4_4SM904GMMA30MMA_64x64x32_F32E5M2E5M2_SS_TNILNSO_7ScaleInE1ELSQ_1EEEEEENS4_6LayoutINS5_IJSB_SB_SB_EEENS5_IJNSA_ILi0EEESV_SV_EEEEENS5_IJNS4_10UnderscoreESY_SY_EEEEENS4_23SM90_TMA_LOAD_MULTICASTENS4_14ComposedLayoutINS4_7SwizzleILi1ELi4ELi3EEENS4_18smem_ptr_flag_bitsILi8EEENST_INS5_IJNSA_ILi8EEESH_EEENS5_IJSH_SB_EEEEEEEvNS4_8identityENS4_13SM90_TMA_LOADES1B_vS1C_EENS_8epilogue10collective6detail29Sm90TmaWarpSpecializedAdapterINS1G_15DefaultEpilogueISJ_SK_SK_NS1F_6thread17LinearCombinationISJ_Li1EffLNS1K_9ScaleType4KindE0ELNS_15FloatRoundStyleE2ESJ_EENS1_15EpilogueDefaultEEEEEvvEEEEvNT_6ParamsE,(.L_x_249 - _ZN7cutlass13device_kernelINS_4gemm6kernel13GemmUniversalIN4cute5tupleIJiiiiEEENS1_10collective13CollectiveMmaINS1_37MainloopSm90TmaGmmaWarpSpecializedFP8ILi56ENS5_IJNS4_1CILi1EEENSA_ILi4EEESB_EEENS1_32KernelTmaWarpSpecializedPingpongEEENS5_IJNSA_ILi64EEESG_NSA_ILi32EEEEEENS_12float_e5m2_tENS5_IJlSB_lEEESJ_SK_NS4_8TiledMMAINS4_8MMA_AtomIJNS4_4SM904GMMA30MMA_64x64x32_F32E5M2E5M2_SS_TNILNSO_7ScaleInE1ELSQ_1EEEEEENS4_6LayoutINS5_IJSB_SB_SB_EEENS5_IJNSA_ILi0EEESV_SV_EEEEENS5_IJNS4_10UnderscoreESY_SY_EEEEENS4_23SM90_TMA_LOAD_MULTICASTENS4_14ComposedLayoutINS4_7SwizzleILi1ELi4ELi3EEENS4_18smem_ptr_flag_bitsILi8EEENST_INS5_IJNSA_ILi8EEESH_EEENS5_IJSH_SB_EEEEEEEvNS4_8identityENS4_13SM90_TMA_LOADES1B_vS1C_EENS_8epilogue10collective6detail29Sm90TmaWarpSpecializedAdapterINS1G_15DefaultEpilogueISJ_SK_SK_NS1F_6thread17LinearCombinationISJ_Li1EffLNS1K_9ScaleType4KindE0ELNS_15FloatRoundStyleE2ESJ_EENS1_15EpilogueDefaultEEEEEvvEEEEvNT_6ParamsE)
        .other          _ZN7cutlass13device_kernelINS_4gemm6kernel13GemmUniversalIN4cute5tupleIJiiiiEEENS1_10collective13CollectiveMmaINS1_37MainloopSm90TmaGmmaWarpSpecializedFP8ILi56ENS5_IJNS4_1CILi1EEENSA_ILi4EEESB_EEENS1_32KernelTmaWarpSpecializedPingpongEEENS5_IJNSA_ILi64EEESG_NSA_ILi32EEEEEENS_12float_e5m2_tENS5_IJlSB_lEEESJ_SK_NS4_8TiledMMAINS4_8MMA_AtomIJNS4_4SM904GMMA30MMA_64x64x32_F32E5M2E5M2_SS_TNILNSO_7ScaleInE1ELSQ_1EEEEEENS4_6LayoutINS5_IJSB_SB_SB_EEENS5_IJNSA_ILi0EEESV_SV_EEEEENS5_IJNS4_10UnderscoreESY_SY_EEEEENS4_23SM90_TMA_LOAD_MULTICASTENS4_14ComposedLayoutINS4_7SwizzleILi1ELi4ELi3EEENS4_18smem_ptr_flag_bitsILi8EEENST_INS5_IJNSA_ILi8EEESH_EEENS5_IJSH_SB_EEEEEEEvNS4_8identityENS4_13SM90_TMA_LOADES1B_vS1C_EENS_8epilogue10collective6detail29Sm90TmaWarpSpecializedAdapterINS1G_15DefaultEpilogueISJ_SK_SK_NS1F_6thread17LinearCombinationISJ_Li1EffLNS1K_9ScaleType4KindE0ELNS_15FloatRoundStyleE2ESJ_EENS1_15EpilogueDefaultEEEEEvvEEEEvNT_6ParamsE,@"STO_CUDA_ENTRY STV_DEFAULT"
_ZN7cutlass13device_kernelINS_4gemm6kernel13GemmUniversalIN4cute5tupleIJiiiiEEENS1_10collective13CollectiveMmaINS1_37MainloopSm90TmaGmmaWarpSpecializedFP8ILi56ENS5_IJNS4_1CILi1EEENSA_ILi4EEESB_EEENS1_32KernelTmaWarpSpecializedPingpongEEENS5_IJNSA_ILi64EEESG_NSA_ILi32EEEEEENS_12float_e5m2_tENS5_IJlSB_lEEESJ_SK_NS4_8TiledMMAINS4_8MMA_AtomIJNS4_4SM904GMMA30MMA_64x64x32_F32E5M2E5M2_SS_TNILNSO_7ScaleInE1ELSQ_1EEEEEENS4_6LayoutINS5_IJSB_SB_SB_EEENS5_IJNSA_ILi0EEESV_SV_EEEEENS5_IJNS4_10UnderscoreESY_SY_EEEEENS4_23SM90_TMA_LOAD_MULTICASTENS4_14ComposedLayoutINS4_7SwizzleILi1ELi4ELi3EEENS4_18smem_ptr_flag_bitsILi8EEENST_INS5_IJNSA_ILi8EEESH_EEENS5_IJSH_SB_EEEEEEEvNS4_8identityENS4_13SM90_TMA_LOADES1B_vS1C_EENS_8epilogue10collective6detail29Sm90TmaWarpSpecializedAdapterINS1G_15DefaultEpilogueISJ_SK_SK_NS1F_6thread17LinearCombinationISJ_Li1EffLNS1K_9ScaleType4KindE0ELNS_15FloatRoundStyleE2ESJ_EENS1_15EpilogueDefaultEEEEEvvEEEEvNT_6ParamsE:
[----:B------:R-:W-:Y:S01]  /*0000*/  LDC R1, c[0x0][0x28] ;  /* 0x00000a00ff017b82 */ /* 0x000fe20000000800 */
[----:B------:R-:W0:Y:S01]  /*0010*/  S2R R11, SR_TID.X ;  /* 0x00000000000b7919 */ /* 0x000e220000002100 */
[----:B------:R-:W-:Y:S01]  /*0020*/  ELECT P0, URZ, PT ;  /* 0x00000000003f782f */ /* 0x000fe20003800000 */
[----:B------:R-:W-:Y:S01]  /*0030*/  BSSY B0, `(.L_x_0) ;  /* 0x000000f000007945 */ /* 0x000fe20003800000 */
[--C-:B0-----:R-:W-:Y:S02]  /*0040*/  SHF.R.U32.HI R0, RZ, 0x5, R11.reuse ;  /* 0x00000005ff007819 */ /* 0x101fe4000001160b */
[----:B------:R-:W-:-:S03]  /*0050*/  SHF.R.U32.HI R5, RZ, 0x7, R11 ;  /* 0x00000007ff057819 */ /* 0x000fc6000001160b */
[----:B------:R-:W0:Y:S04]  /*0060*/  SHFL.IDX PT, R2, R0, RZ, 0x1f ;  /* 0x00001fff00027589 */ /* 0x000e2800000e0000 */
[----:B------:R1:W2:Y:S01]  /*0070*/  SHFL.IDX PT, R6, R5, RZ, 0x1f ;  /* 0x00001fff05067589 */ /* 0x0002a200000e0000 */
[----:B0-----:R-:W-:-:S13]  /*0080*/  ISETP.NE.OR P0, PT, R2, RZ, !P0 ;  /* 0x000000ff0200720c */ /* 0x001fda0004705670 */
[----:B-12---:R-:W-:Y:S05]  /*0090*/  @P0 BRA `(.L_x_1) ;  /* 0x0000000000200947 */ /* 0x006fea0003800000 */
[----:B------:R-:W-:Y:S02]  /*00a0*/  ULDC.64 UR4, c[0x0][0x198] ;  /* 0x0000660000047ab9 */ /* 0x000fe40000000a00 */
[----:B------:R-:W-:Y:S02]  /*00b0*/  UIADD3 UR6, UP0, UR4, 0xf0, URZ ;  /* 0x000000f004067890 */ /* 0x000fe4000ff1e03f */
[----:B------:R-:W-:Y:S02]  /*00c0*/  UIADD3 UR4, UP1, UR4, 0x1f0, URZ ;  /* 0x000001f004047890 */ /* 0x000fe4000ff3e03f */
[----:B------:R-:W-:Y:S02]  /*00d0*/  UIADD3.X UR7, URZ, UR5, URZ, UP0, !UPT ;  /* 0x000000053f077290 */ /* 0x000fe400087fe43f */
[----:B------:R-:W-:-:S07]  /*00e0*/  UIADD3.X UR5, URZ, UR5, URZ, UP1, !UPT ;  /* 0x000000053f057290 */ /* 0x000fce0008ffe43f */
[----:B------:R0:W-:Y:S02]  /*00f0*/  UTMACCTL.PF [UR6] ;  /* 0x00000000060079b9 */ /* 0x0001e40008040000 */
[----:B------:R0:W-:Y:S02]  /*0100*/  UTMACCTL.PF [UR4] ;  /* 0x00000000040079b9 */ /* 0x0001e40008040000 */
[----:B0-----:R-:W-:Y:S01]  /*0110*/  NOP ;  /* 0x0000000000007918 */ /* 0x001fe20000000000 */
.L_x_1:
[----:B------:R-:W-:Y:S05]  /*0120*/  BSYNC B0 ;  /* 0x0000000000007941 */ /* 0x000fea0003800000 */
.L_x_0:
[----:B------:R-:W0:Y:S01]  /*0130*/  SHFL.IDX PT, R7, R0, RZ, 0x1f ;  /* 0x00001fff00077589 */ /* 0x000e2200000e0000 */
[----:B------:R-:W-:Y:S02]  /*0140*/  SHF.R.S32.HI R4, RZ, 0x1f, R11 ;  /* 0x0000001fff047819 */ /* 0x000fe4000001140b */
[----:B0-----:R-:W-:-:S13]  /*0150*/  ISETP.NE.AND P0, PT, R7, RZ, PT ;  /* 0x000000ff0700720c */ /* 0x001fda0003f05270 */
[----:B------:R-:W-:Y:S05]  /*0160*/  @P0 BRA `(.L_x_2) ;  /* 0x0000000800040947 */ /* 0x000fea0003800000 */
[----:B------:R-:W-:Y:S01]  /*0170*/  ELECT P0, URZ, PT ;  /* 0x00000000003f782f */ /* 0x000fe20003800000 */
[----:B------:R-:W-:-:S12]  /*0180*/  BSSY B0, `(.L_x_2) ;  /* 0x000007f000007945 */ /* 0x000fd80003800000 */
[----:B------:R-:W-:Y:S05]  /*0190*/  @!P0 BRA `(.L_x_3) ;  /* 0x0000000400f48947 */ /* 0x000fea0003800000 */
[----:B------:R-:W0:Y:S01]  /*01a0*/  S2UR UR8, SR_CgaCtaId ;  /* 0x00000000000879c3 */ /* 0x000e220000008800 */
[----:B------:R-:W-:Y:S01]  /*01b0*/  UMOV UR4, 0x400 ;  /* 0x0000040000047882 */ /* 0x000fe20000000000 */
[----:B------:R-:W-:Y:S01]  /*01c0*/  UMOV UR5, 0x1 ;  /* 0x0000000100057882 */ /* 0x000fe20000000000 */
[----:B------:R-:W-:Y:S02]  /*01d0*/  UMOV UR6, 0x4 ;  /* 0x0000000400067882 */ /* 0x000fe40000000000 */
[----:B------:R-:W-:-:S04]  /*01e0*/  UIADD3 UR6, -UR6, 0x100000, URZ ;  /* 0x0010000006067890 */ /* 0x000fc8000fffe13f */
[----:B------:R-:W-:Y:S02]  /*01f0*/  USHF.L.U32 UR7, UR6, 0xb, URZ ;  /* 0x0000000b06077899 */ /* 0x000fe4000800063f */
[----:B------:R-:W-:Y:S02]  /*0200*/  USHF.L.U32 UR6, UR6, 0x1, URZ ;  /* 0x0000000106067899 */ /* 0x000fe4000800063f */
[----:B0-----:R-:W-:Y:S02]  /*0210*/  ULEA UR8, UR8, UR4, 0x18 ;  /* 0x0000000408087291 */ /* 0x001fe4000f8ec03f */
[----:B------:R-:W-:-:S04]  /*0220*/  UIADD3 UR4, -UR5, 0x100000, URZ ;  /* 0x0010000005047890 */ /* 0x000fc8000fffe13f */
[----:B------:R-:W-:Y:S02]  /*0230*/  USHF.L.U32 UR5, UR4, 0xb, URZ ;  /* 0x0000000b04057899 */ /* 0x000fe4000800063f */
[----:B------:R-:W-:Y:S01]  /*0240*/  USHF.L.U32 UR4, UR4, 0x1, URZ ;  /* 0x0000000104047899 */ /* 0x000fe2000800063f */
[----:B------:R-:W0:Y:S11]  /*0250*/  FENCE.VIEW.ASYNC.S ;  /* 0x00000000000073c6 */ /* 0x000e360000000000 */
[----:B0-----:R0:W1:Y:S01]  /*0260*/  SYNCS.EXCH.64 URZ, [UR8], UR4 ;  /* 0x00000004083f75b2 */ /* 0x0010620008000100 */
[----:B------:R0:W2:Y:S01]  /*0270*/  SYNCS.EXCH.64 URZ, [UR8+0x1c0], UR6 ;  /* 0x0001c006083f75b2 */ /* 0x0000a20008000100 */
[----:B------:R0:W3:Y:S01]  /*0280*/  SYNCS.EXCH.64 URZ, [UR8+0x8], UR4 ;  /* 0x00000804083f75b2 */ /* 0x0000e20008000100 */
[----:B------:R0:W4:Y:S01]  /*0290*/  SYNCS.EXCH.64 URZ, [UR8+0x1c8], UR6 ;  /* 0x0001c806083f75b2 */ /* 0x0001220008000100 */
[----:B------:R0:W0:Y:S01]  /*02a0*/  SYNCS.EXCH.64 URZ, [UR8+0x10], UR4 ;  /* 0x00001004083f75b2 */ /* 0x0000220008000100 */
        /* <DEDUP_REMOVED lines=107> */
[----:B-1234-:R-:W-:Y:S01]  /*0960*/  NOP ;  /* 0x0000000000007918 */ /* 0x01efe20000000000 */
.L_x_3:
[----:B0-----:R-:W-:Y:S05]  /*0970*/  BSYNC B0 ;  /* 0x0000000000007941 */ /* 0x001fea0003800000 */
.L_x_2:
[----:B------:R-:W0:Y:S01]  /*0980*/  SHFL.IDX PT, R9, R0, RZ, 0x1f ;  /* 0x00001fff00097589 */ /* 0x000e2200000e0000 */
[----:B------:R-:W-:Y:S01]  /*0990*/  LEA.HI R4, R4, R11, RZ, 0x7 ;  /* 0x0000000b04047211 */ /* 0x000fe200078f38ff */
[----:B------:R-:W1:Y:S01]  /*09a0*/  S2UR UR12, SR_CTAID.X ;  /* 0x00000000000c79c3 */ /* 0x000e620000002500 */
[----:B------:R-:W-:Y:S01]  /*09b0*/  ELECT P0, URZ, PT ;  /* 0x00000000003f782f */ /* 0x000fe20003800000 */
[----:B------:R2:W3:Y:S01]  /*09c0*/  SHFL.IDX PT, R8, R0, RZ, 0x1f ;  /* 0x00001fff00087589 */ /* 0x0004e200000e0000 */
[----:B------:R-:W-:Y:S02]  /*09d0*/  LOP3.LUT R4, R4, 0xffffff80, RZ, 0xc0, !PT ;  /* 0xffffff8004047812 */ /* 0x000fe400078ec0ff */
[----:B------:R-:W-:Y:S01]  /*09e0*/  ELECT P1, URZ, PT ;  /* 0x00000000003f782f */ /* 0x000fe20003820000 */
[----:B------:R-:W-:Y:S01]  /*09f0*/  NOP ;  /* 0x0000000000007918 */ /* 0x000fe20000000000 */
[----:B------:R-:W4:Y:S01]  /*0a00*/  S2R R14, SR_CTAID.Y ;  /* 0x00000000000e7919 */ /* 0x000f220000002600 */
[----:B------:R-:W-:Y:S01]  /*0a10*/  ULDC UR4, c[0x0][0x150] ;  /* 0x0000540000047ab9 */ /* 0x000fe20000000800 */
[----:B------:R-:W-:Y:S01]  /*0a20*/  IMAD.IADD R10, R11, 0x1, -R4 ;  /* 0x000000010b0a7824 */ /* 0x000fe200078e0a04 */
[----:B------:R-:W5:Y:S01]  /*0a30*/  LDC R12, c[0x0][0x140] ;  /* 0x00005000ff0c7b82 */ /* 0x000f620000000800 */
[----:B------:R4:W4:Y:S01]  /*0a40*/  SHFL.IDX PT, R13, R5, RZ, 0x1f ;  /* 0x00001fff050d7589 */ /* 0x00092200000e0000 */
[----:B--2---:R-:W-:Y:S01]  /*0a50*/  SHF.R.S32.HI R0, RZ, 0x1f, R7 ;  /* 0x0000001fff007819 */ /* 0x004fe20000011407 */
[----:B------:R-:W-:Y:S01]  /*0a60*/  UMOV UR11, 0x80 ;  /* 0x00000080000b7882 */ /* 0x000fe20000000000 */
[----:B------:R-:W-:Y:S01]  /*0a70*/  SHF.R.S32.HI R23, RZ, 0x1f, R10 ;  /* 0x0000001fff177819 */ /* 0x000fe2000001140a */
[----:B------:R-:W-:Y:S01]  /*0a80*/  NOP ;  /* 0x0000000000007918 */ /* 0x000fe20000000000 */
[----:B------:R-:W-:Y:S01]  /*0a90*/  LEA.HI R0, R0, R7, RZ, 0x2 ;  /* 0x0000000700007211 */ /* 0x000fe200078f10ff */
[----:B------:R-:W-:Y:S01]  /*0aa0*/  VIADD R40, R6, 0xffffffff ;  /* 0xffffffff06287836 */ /* 0x000fe20000000000 */
[----:B------:R-:W-:Y:S01]  /*0ab0*/  LEA.HI R3, R23, R10, RZ, 0x3 ;  /* 0x0000000a17037211 */ /* 0x000fe200078f18ff */
[----:B------:R-:W2:Y:S01]  /*0ac0*/  LDC R25, c[0x0][0x148] ;  /* 0x00005200ff197b82 */ /* 0x000ea20000000800 */
[----:B------:R-:W-:-:S02]  /*0ad0*/  LOP3.LUT R0, R0, 0x3ffffffc, RZ, 0xc0, !PT ;  /* 0x3ffffffc00007812 */ /* 0x000fc400078ec0ff */
[--C-:B------:R-:W-:Y:S02]  /*0ae0*/  SHF.R.S32.HI R4, RZ, 0x3, R3.reuse ;  /* 0x00000003ff047819 */ /* 0x100fe40000011403 */
[----:B0-----:R-:W-:Y:S01]  /*0af0*/  ISETP.NE.OR P0, PT, R9, RZ, !P0 ;  /* 0x000000ff0900720c */ /* 0x001fe20004705670 */
[----:B------:R-:W-:Y:S01]  /*0b00*/  IMAD.IADD R0, R7, 0x1, -R0 ;  /* 0x0000000107007824 */ /* 0x000fe200078e0a00 */
[----:B------:R-:W-:Y:S02]  /*0b10*/  SHF.R.S32.HI R3, RZ, 0x1f, R3 ;  /* 0x0000001fff037819 */ /* 0x000fe40000011403 */
[----:B---3--:R-:W-:Y:S02]  /*0b20*/  ISETP.NE.OR P1, PT, R8, RZ, !P1 ;  /* 0x000000ff0800720c */ /* 0x008fe40004f25670 */
[----:B------:R-:W-:Y:S01]  /*0b30*/  LEA.HI R3, R3, R4, RZ, 0x2 ;  /* 0x0000000403037211 */ /* 0x000fe200078f10ff */
[----:B------:R-:W0:Y:S01]  /*0b40*/  LDC R8, c[0x0][0x144] ;  /* 0x00005100ff087b82 */ /* 0x000e220000000800 */
[----:B------:R-:W-:-:S02]  /*0b50*/  ISETP.GE.U32.AND P5, PT, R40, 0x2, PT ;  /* 0x000000022800780c */ /* 0x000fc40003fa6070 */
[----:B------:R-:W-:Y:S02]  /*0b60*/  LOP3.LUT R9, R3, 0xfffffffc, RZ, 0xc0, !PT ;  /* 0xfffffffc03097812 */ /* 0x000fe400078ec0ff */
[----:B------:R-:W-:Y:S01]  /*0b70*/  SHF.R.S32.HI R3, RZ, 0x1f, R2 ;  /* 0x0000001fff037819 */ /* 0x000fe20000011402 */
[----:B------:R-:W-:Y:S01]  /*0b80*/  VOTEU.ALL UP0, P0 ;  /* 0x00000000003f7886 */ /* 0x000fe20000000000 */
[----:B-----5:R-:W-:Y:S01]  /*0b90*/  ISETP.EQ.U32.AND P3, PT, R12, 0x1, PT ;  /* 0x000000010c00780c */ /* 0x020fe20003f62070 */
[----:B------:R-:W-:Y:S01]  /*0ba0*/  IMAD.IADD R9, R4, 0x1, -R9 ;  /* 0x0000000104097824 */ /* 0x000fe200078e0a09 */
[----:B-1----:R-:W-:Y:S01]  /*0bb0*/  I2FP.F32.U32 R4, UR12 ;  /* 0x0000000c00047c45 */ /* 0x002fe20008201000 */
[----:B------:R-:W-:Y:S01]  /*0bc0*/  VOTEU.ALL UP1, P1 ;  /* 0x00000000003f7886 */ /* 0x000fe20000820000 */
[----:B------:R-:W1:Y:S01]  /*0bd0*/  @!UP0 S2UR UR7, SR_CgaCtaId ;  /* 0x00000000000789c3 */ /* 0x000e620000008800 */
[----:B----4-:R-:W-:Y:S01]  /*0be0*/  I2FP.F32.U32 R5, R14 ;  /* 0x0000000e00057245 */ /* 0x010fe20000201000 */
[----:B------:R-:W-:-:S02]  /*0bf0*/  IMAD R0, R0, 0x4, R9 ;  /* 0x0000000400007824 */ /* 0x000fc400078e0209 */
[----:B------:R-:W-:Y:S01]  /*0c00*/  FMUL R4, R4, UR4 ;  /* 0x0000000404047c20 */ /* 0x000fe20008400000 */
[----:B------:R-:W-:Y:S01]  /*0c10*/  ULDC UR4, c[0x0][0x154] ;  /* 0x0000550000047ab9 */ /* 0x000fe20000000800 */
[----:B------:R-:W-:Y:S01]  /*0c20*/  LEA.HI R3, R3, R2, RZ, 0x2 ;  /* 0x0000000203037211 */ /* 0x000fe200078f10ff */
[----:B------:R-:W-:Y:S01]  /*0c30*/  FMUL R5, R5, UR4 ;  /* 0x0000000405057c20 */ /* 0x000fe20008400000 */
[----:B------:R-:W-:Y:S01]  /*0c40*/  UMOV UR4, 0x20 ;  /* 0x0000002000047882 */ /* 0x000fe20000000000 */
[----:B------:R-:W3:Y:S01]  /*0c50*/  @!UP1 S2UR UR10, SR_CgaCtaId ;  /* 0x00000000000a99c3 */ /* 0x000ee20000008800 */
[----:B------:R-:W4:Y:S01]  /*0c60*/  F2I.U32.TRUNC.NTZ R4, R4 ;  /* 0x0000000400047305 */ /* 0x000f22000020f000 */
[----:B------:R-:W-:Y:S01]  /*0c70*/  LOP3.LUT R3, R3, 0xfffffffc, RZ, 0xc0, !PT ;  /* 0xfffffffc03037812 */ /* 0x000fe200078ec0ff */
[----:B------:R-:W-:Y:S01]  /*0c80*/  @!UP0 UMOV UR6, 0x400 ;  /* 0x0000040000068882 */ /* 0x000fe20000000000 */
[----:B------:R-:W-:-:S04]  /*0c90*/  @!UP0 UIADD3 UR4, -UR4, 0x100000, URZ ;  /* 0x0010000004048890 */ /* 0x000fc8000fffe13f */
[----:B------:R-:W-:Y:S02]  /*0ca0*/  @!UP0 USHF.L.U32 UR5, UR4, 0xb, URZ ;  /* 0x0000000b04058899 */ /* 0x000fe4000800063f */
[----:B------:R-:W-:Y:S01]  /*0cb0*/  @!UP0 USHF.L.U32 UR4, UR4, 0x1, URZ ;  /* 0x0000000104048899 */ /* 0x000fe2000800063f */
[----:B------:R-:W-:Y:S01]  /*0cc0*/  R2UR UR15, R13 ;  /* 0x000000000d0f72ca */ /* 0x000fe200000e0000 */
[----:B------:R-:W-:Y:S01]  /*0cd0*/  @!UP1 UMOV UR9, 0x400 ;  /* 0x0000040000099882 */ /* 0x000fe20000000000 */
[----:B------:R-:W-:Y:S01]  /*0ce0*/  IMAD.IADD R22, R2, 0x1, -R3 ;  /* 0x0000000102167824 */ /* 0x000fe200078e0a03 */
[----:B------:R-:W-:Y:S01]  /*0cf0*/  VOTEU.ALL UP2, P1 ;  /* 0x00000000003f7886 */ /* 0x000fe20000840000 */
[----:B------:R-:W5:Y:S01]  /*0d00*/  F2I.U32.TRUNC.NTZ R5, R5 ;  /* 0x0000000500057305 */ /* 0x000f62000020f000 */
[----:B------:R-:W-:Y:S01]  /*0d10*/  IMAD.SHL.U32 R3, R0, 0x4, RZ ;  /* 0x0000000400037824 */ /* 0x000fe200078e00ff */
[----:B------:R-:W-:Y:S01]  /*0d20*/  VOTEU.ALL UP3, P1 ;  /* 0x00000000003f7886 */ /* 0x000fe20000860000 */
[----:B------:R-:W-:Y:S01]  /*0d30*/  VOTEU.ALL UP4, P1 ;  /* 0x00000000003f7886 */ /* 0x000fe20000880000 */
[----:B------:R-:W-:Y:S01]  /*0d40*/  VOTEU.ALL UP5, P1 ;  /* 0x00000000003f7886 */ /* 0x000fe200008a0000 */
[----:B------:R-:W-:Y:S01]  /*0d50*/  ISETP.NE.AND P1, PT, R22, 0x3, PT ;  /* 0x000000031600780c */ /* 0x000fe20003f25270 */
[----:B-1----:R-:W-:Y:S01]  /*0d60*/  @!UP0 ULEA UR8, UR7, UR6, 0x18 ;  /* 0x0000000607088291 */ /* 0x002fe2000f8ec03f */
[----:B------:R-:W-:Y:S01]  /*0d70*/  LOP3.LUT R12, R0, 0xc, R3, 0x78, !PT ;  /* 0x0000000c000c7812 */ /* 0x000fe200078e7803 */
[----:B------:R-:W-:-:S04]  /*0d80*/  @!UP1 UIADD3 UR6, -UR11, 0x100000, URZ ;  /* 0x001000000b069890 */ /* 0x000fc8000fffe13f */
[----:B------:R-:W-:Y:S02]  /*0d90*/  @!UP1 USHF.L.U32 UR7, UR6, 0xb, URZ ;  /* 0x0000000b06079899 */ /* 0x000fe4000800063f */
[----:B------:R-:W-:Y:S01]  /*0da0*/  @!UP1 USHF.L.U32 UR6, UR6, 0x1, URZ ;  /* 0x0000000106069899 */ /* 0x000fe2000800063f */
[----:B----4-:R-:W-:Y:S01]  /*0db0*/  IMAD.MOV R7, RZ, RZ, -R4 ;  /* 0x000000ffff077224 */ /* 0x010fe200078e0a04 */
[----:B------:R-:W-:Y:S01]  /*0dc0*/  VOTEU.ALL UP0, P0 ;  /* 0x00000000003f7886 */ /* 0x000fe20000000000 */
[----:B------:R-:W-:Y:S02]  /*0dd0*/  ISETP.EQ.OR P1, PT, R22, RZ, !P1 ;  /* 0x000000ff1600720c */ /* 0x000fe40004f22670 */
[----:B0-----:R-:W-:Y:S01]  /*0de0*/  IMAD R24, R8, R7, UR12 ;  /* 0x0000000c08187e24 */ /* 0x001fe2000f8e0207 */
[----:B---3--:R-:W-:Y:S01]  /*0df0*/  @!UP1 ULEA UR9, UR10, UR9, 0x18 ;  /* 0x000000090a099291 */ /* 0x008fe2000f8ec03f */
[----:B-----5:R-:W-:Y:S01]  /*0e00*/  IMAD.MOV R26, RZ, RZ, -R5 ;  /* 0x000000ffff1a7224 */ /* 0x020fe200078e0a05 */
[----:B------:R-:W-:Y:S01]  /*0e10*/  VOTEU.ALL UP1, P0 ;  /* 0x00000000003f7886 */ /* 0x000fe20000020000 */
[----:B------:R-:W-:Y:S01]  /*0e20*/  LOP3.LUT P0, RZ, R10, 0x7, RZ, 0xc0, !PT ;  /* 0x000000070aff7812 */ /* 0x000fe2000780c0ff */
[----:B------:R-:W0:Y:S02]  /*0e30*/  FENCE.VIEW.ASYNC.S ;  /* 0x00000000000073c6 */ /* 0x000e240000000000 */
[----:B0-----:R0:W1:Y:S01]  /*0e40*/  @!UP0 SYNCS.EXCH.64 URZ, [UR8+0x3b0], UR4 ;  /* 0x0003b004083f85b2 */ /* 0x0010620008000100 */
[----:B--2---:R-:W-:Y:S01]  /*0e50*/  IMAD R3, R25, R26, R14 ;  /* 0x0000001a19037224 */ /* 0x004fe200078e020e */
[----:B------:R-:W-:-:S02]  /*0e60*/  ISETP.EQ.AND P1, PT, R6, RZ, P1 ;  /* 0x000000ff0600720c */ /* 0x000fc40000f22270 */
[----:B------:R-:W-:Y:S02]  /*0e70*/  ISETP.LT.U32.AND P0, PT, R12, 0x4, !P0 ;  /* 0x000000040c00780c */ /* 0x000fe40004701070 */
[----:B------:R-:W-:Y:S02]  /*0e80*/  ISETP.NE.AND P4, PT, R3, R12, PT ;  /* 0x0000000c0300720c */ /* 0x000fe40003f85270 */
[----:B------:R-:W-:Y:S02]  /*0e90*/  SEL R7, RZ, 0x1, !P1 ;  /* 0x00000001ff077807 */ /* 0x000fe40004800000 */
[----:B------:R-:W-:Y:S02]  /*0ea0*/  ISETP.EQ.OR P4, PT, R24, RZ, !P4 ;  /* 0x000000ff1800720c */ /* 0x000fe40006782670 */
[----:B------:R-:W-:Y:S02]  /*0eb0*/  ISETP.NE.AND P2, PT, R6, RZ, PT ;  /* 0x000000ff0600720c */ /* 0x000fe40003f45270 */
[----:B------:R-:W-:Y:S01]  /*0ec0*/  PLOP3.LUT P0, PT, P0, P4, PT, 0x80, 0x0 ;  /* 0x000000000000781c */ /* 0x000fe20000709070 */
[----:B------:R0:W2:Y:S01]  /*0ed0*/  @!UP1 SYNCS.EXCH.64 URZ, [UR8+0x3b8], UR4 ;  /* 0x0003b804083f95b2 */ /* 0x0000a20008000100 */
[----:B------:R-:W-:Y:S01]  /*0ee0*/  NOP ;  /* 0x0000000000007918 */ /* 0x000fe20000000000 */
[----:B------:R-:W-:Y:S01]  /*0ef0*/  SEL R7, R7, 0x2, P5 ;  /* 0x0000000207077807 */ /* 0x000fe20002800000 */
[----:B------:R0:W3:Y:S01]  /*0f00*/  @!UP2 SYNCS.EXCH.64 URZ, [UR9+0x390], UR6 ;  /* 0x00039006093fa5b2 */ /* 0x0000e20008000100 */
[----:B------:R0:W4:Y:S01]  /*0f10*/  @!UP3 SYNCS.EXCH.64 URZ, [UR9+0x398], UR6 ;  /* 0x00039806093fb5b2 */ /* 0x0001220008000100 */
[----:B------:R0:W0:Y:S01]  /*0f20*/  @!UP4 SYNCS.EXCH.64 URZ, [UR9+0x3a0], UR6 ;  /* 0x0003a006093fc5b2 */ /* 0x0000220008000100 */
[----:B------:R0:W0:Y:S01]  /*0f30*/  @!UP5 SYNCS.EXCH.64 URZ, [UR9+0x3a8], UR6 ;  /* 0x0003a806093fd5b2 */ /* 0x0000220008000100 */
[----:B------:R-:W-:Y:S01]  /*0f40*/  NOP ;  /* 0x0000000000007918 */ /* 0x000fe20000000000 */
[----:B------:R-:W-:Y:S05]  /*0f50*/  @!P3 BRA `(.L_x_4) ;  /* 0x000000000008b947 */ /* 0x000fea0003800000 */
[----:B01234-:R-:W-:Y:S01]  /*0f60*/  UCGABAR_ARV ;  /* 0x00000000000079c7 */ /* 0x01ffe20008000000 */
[----:B------:R-:W-:Y:S05]  /*0f70*/  BRA `(.L_x_5) ;  /* 0x0000000000047947 */ /* 0x000fea0003800000 */
.L_x_4:
[----:B01234-:R-:W-:Y:S01]  /*0f80*/  NOP ;  /* 0x0000000000007918 */ /* 0x01ffe20000000000 */
.L_x_5:
[----:B------:R-:W-:Y:S01]  /*0f90*/  ULDC.64 UR4, c[0x0][0x598] ;  /* 0x0001660000047ab9 */ /* 0x000fe20000000a00 */
[----:B------:R-:W-:Y:S01]  /*0fa0*/  ULDC.64 UR20, c[0x0][0x208] ;  /* 0x0000820000147ab9 */ /* 0x000fe20000000a00 */
[----:B------:R-:W-:-:S04]  /*0fb0*/  ISETP.NE.U32.AND P1, PT, RZ, UR4, PT ;  /* 0x00000004ff007c0c */ /* 0x000fc8000bf25070 */
[----:B------:R-:W-:-:S13]  /*0fc0*/  ISETP.NE.AND.EX P1, PT, RZ, UR5, PT, P1 ;  /* 0x00000005ff007c0c */ /* 0x000fda000bf25310 */
[----:B------:R-:W-:Y:S05]  /*0fd0*/  @!P1 BRA `(.L_x_6) ;  /* 0x00000000001c9947 */ /* 0x000fea0003800000 */
[----:B------:R-:W0:Y:S02]  /*0fe0*/  LDC.64 R2, c[0x0][0x598] ;  /* 0x00016600ff027b82 */ /* 0x000e240000000a00 */
[----:B0-----:R-:W2:Y:S02]  /*0ff0*/  LDG.E.64 R2, desc[UR20][R2.64] ;  /* 0x0000001402027981 */ /* 0x001ea4000c1e1b00 */
[----:B--2---:R-:W-:-:S04]  /*1000*/  ISETP.NE.U32.AND P1, PT, R2, RZ, PT ;  /* 0x000000ff0200720c */ /* 0x004fc80003f25070 */
[----:B------:R-:W-:-:S13]  /*1010*/  ISETP.NE.AND.EX P1, PT, R3, RZ, PT, P1 ;  /* 0x000000ff0300720c */ /* 0x000fda0003f25310 */
[----:B------:R-:W-:Y:S05]  /*1020*/  @!P1 BRA `(.L_x_6) ;  /* 0x0000000000089947 */ /* 0x000fea0003800000 */
[----:B------:R0:W5:Y:S01]  /*1030*/  LD.E R13, desc[UR20][R2.64] ;  /* 0x00000014020d7980 */ /* 0x000162000c101900 */
[----:B------:R-:W-:Y:S05]  /*1040*/  BRA `(.L_x_7) ;  /* 0x0000000000207947 */ /* 0x000fea0003800000 */
.L_x_6:
[----:B------:R-:W-:Y:S02]  /*1050*/  ULDC.64 UR4, c[0x0][0x588] ;  /* 0x0001620000047ab9 */ /* 0x000fe40000000a00 */
[----:B------:R-:W-:-:S04]  /*1060*/  ISETP.NE.U32.AND P1, PT, RZ, UR4, PT ;  /* 0x00000004ff007c0c */ /* 0x000fc8000bf25070 */
[----:B------:R-:W-:-:S13]  /*1070*/  ISETP.NE.AND.EX P1, PT, RZ, UR5, PT, P1 ;  /* 0x00000005ff007c0c */ /* 0x000fda000bf25310 */
[----:B------:R-:W-:Y:S05]  /*1080*/  @!P1 BRA `(.L_x_8) ;  /* 0x00000000000c9947 */ /* 0x000fea0003800000 */
[----:B------:R-:W0:Y:S02]  /*1090*/  LDC.64 R2, c[0x0][0x588] ;  /* 0x00016200ff027b82 */ /* 0x000e240000000a00 */
[----:B0-----:R1:W5:Y:S01]  /*10a0*/  LDG.E R13, desc[UR20][R2.64] ;  /* 0x00000014020d7981 */ /* 0x001362000c1e1900 */
[----:B------:R-:W-:Y:S05]  /*10b0*/  BRA `(.L_x_7) ;  /* 0x0000000000047947 */ /* 0x000fea0003800000 */
.L_x_8:
[----:B------:R-:W2:Y:S02]  /*10c0*/  LDC R13, c[0x0][0x580] ;  /* 0x00016000ff0d7b82 */ /* 0x000ea40000000800 */
.L_x_7:
[----:B------:R-:W-:Y:S02]  /*10d0*/  ULDC.64 UR4, c[0x0][0x5a0] ;  /* 0x0001680000047ab9 */ /* 0x000fe40000000a00 */
[----:B------:R-:W-:-:S04]  /*10e0*/  ISETP.NE.U32.AND P1, PT, RZ, UR4, PT ;  /* 0x00000004ff007c0c */ /* 0x000fc8000bf25070 */
[----:B------:R-:W-:-:S13]  /*10f0*/  ISETP.NE.AND.EX P1, PT, RZ, UR5, PT, P1 ;  /* 0x00000005ff007c0c */ /* 0x000fda000bf25310 */
[----:B------:R-:W-:Y:S05]  /*1100*/  @!P1 BRA `(.L_x_9) ;  /* 0x00000000001c9947 */ /* 0x000fea0003800000 */
[----:B01----:R-:W0:Y:S02]  /*1110*/  LDC.64 R2, c[0x0][0x5a0] ;  /* 0x00016800ff027b82 */ /* 0x003e240000000a00 */
[----:B0-----:R-:W3:Y:S02]  /*1120*/  LDG.E.64 R2, desc[UR20][R2.64] ;  /* 0x0000001402027981 */ /* 0x001ee4000c1e1b00 */
[----:B---3--:R-:W-:-:S04]  /*1130*/  ISETP.NE.U32.AND P1, PT, R2, RZ, PT ;  /* 0x000000ff0200720c */ /* 0x008fc80003f25070 */
[----:B------:R-:W-:-:S13]  /*1140*/  ISETP.NE.AND.EX P1, PT, R3, RZ, PT, P1 ;  /* 0x000000ff0300720c */ /* 0x000fda0003f25310 */
[----:B------:R-:W-:Y:S05]  /*1150*/  @!P1 BRA `(.L_x_9) ;  /* 0x0000000000089947 */ /* 0x000fea0003800000 */
[----:B------:R0:W5:Y:S01]  /*1160*/  LD.E R16, desc[UR20][R2.64] ;  /* 0x0000001402107980 */ /* 0x000162000c101900 */
[----:B------:R-:W-:Y:S05]  /*1170*/  BRA `(.L_x_10) ;  /* 0x0000000000207947 */ /* 0x000fea0003800000 */
.L_x_9:
[----:B------:R-:W-:Y:S02]  /*1180*/  ULDC.64 UR4, c[0x0][0x590] ;  /* 0x0001640000047ab9 */ /* 0x000fe40000000a00 */
[----:B------:R-:W-:-:S04]  /*1190*/  ISETP.NE.U32.AND P1, PT, RZ, UR4, PT ;  /* 0x00000004ff007c0c */ /* 0x000fc8000bf25070 */
[----:B------:R-:W-:-:S13]  /*11a0*/  ISETP.NE.AND.EX P1, PT, RZ, UR5, PT, P1 ;  /* 0x00000005ff007c0c */ /* 0x000fda000bf25310 */
[----:B------:R-:W-:Y:S05]  /*11b0*/  @!P1 BRA `(.L_x_11) ;  /* 0x00000000000c9947 */ /* 0x000fea0003800000 */
[----:B------:R-:W3:Y:S02]  /*11c0*/  LDC.64 R16, c[0x0][0x590] ;  /* 0x00016400ff107b82 */ /* 0x000ee40000000a00 */
[----:B---3--:R3:W5:Y:S01]  /*11d0*/  LDG.E R16, desc[UR20][R16.64] ;  /* 0x0000001410107981 */ /* 0x008762000c1e1900 */
[----:B------:R-:W-:Y:S05]  /*11e0*/  BRA `(.L_x_10) ;  /* 0x0000000000047947 */ /* 0x000fea0003800000 */
.L_x_11:
[----:B------:R-:W4:Y:S02]  /*11f0*/  LDC R16, c[0x0][0x584] ;  /* 0x00016100ff107b82 */ /* 0x000f240000000800 */
.L_x_10:
[----:B------:R-:W1:Y:S01]  /*1200*/  LDC R0, c[0x0][0x65c] ;  /* 0x00019700ff007b82 */ /* 0x000e620000000800 */
[----:B------:R-:W-:Y:S01]  /*1210*/  ULDC UR8, c[0x0][0x28c] ;  /* 0x0000a30000087ab9 */ /* 0x000fe20000000800 */
[----:B------:R-:W-:Y:S01]  /*1220*/  ISETP.NE.AND P1, PT, R6, 0x2, PT ;  /* 0x000000020600780c */ /* 0x000fe20003f25270 */
[----:B------:R-:W-:Y:S01]  /*1230*/  UIADD3 UR8, UR8, 0x1f, URZ ;  /* 0x0000001f08087890 */ /* 0x000fe2000fffe03f */
[----:B------:R-:W-:Y:S01]  /*1240*/  IMAD.U32 R4, RZ, RZ, UR12 ;  /* 0x0000000cff047e24 */ /* 0x000fe2000f8e00ff */
[----:B------:R-:W-:Y:S01]  /*1250*/  UMOV UR5, URZ ;  /* 0x0000003f00057c82 */ /* 0x000fe20008000000 */
[----:B------:R-:W-:Y:S01]  /*1260*/  UMOV UR4, URZ ;  /* 0x0000003f00047c82 */ /* 0x000fe20008000000 */
[----:B------:R-:W-:-:S04]  /*1270*/  USHF.R.S32.HI UR9, URZ, 0x1f, UR8 ;  /* 0x0000001f3f097899 */ /* 0x000fc80008011408 */
[----:B------:R-:W-:-:S04]  /*1280*/  ULEA.HI UR9, UR9, UR8, URZ, 0x5 ;  /* 0x0000000809097291 */ /* 0x000fc8000f8f283f */
[----:B------:R-:W-:Y:S01]  /*1290*/  USHF.R.S32.HI UR13, URZ, 0x5, UR9 ;  /* 0x000000053f0d7899 */ /* 0x000fe20008011409 */
[----:B-1----:R-:W-:-:S13]  /*12a0*/  ISETP.NE.AND P4, PT, R0, 0x1, PT ;  /* 0x000000010000780c */ /* 0x002fda0003f85270 */
[----:B0-----:R-:W0:Y:S01]  /*12b0*/  @P4 LDC R3, c[0x0][0x10] ;  /* 0x00000400ff034b82 */ /* 0x001e220000000800 */
[----:B------:R-:W-:Y:S02]  /*12c0*/  @P4 IMAD.MOV.U32 R15, RZ, RZ, RZ ;  /* 0x000000ffff0f4224 */ /* 0x000fe400078e00ff */
[----:B------:R-:W-:-:S05]  /*12d0*/  @P4 IMAD.MOV.U32 R5, RZ, RZ, RZ ;  /* 0x000000ffff054224 */ /* 0x000fca00078e00ff */
[----:B------:R-:W1:Y:S01]  /*12e0*/  @!P4 LDC R9, c[0x0][0xc] ;  /* 0x00000300ff09cb82 */ /* 0x000e620000000800 */
[----:B------:R-:W-:Y:S01]  /*12f0*/  ULDC UR6, c[0x0][0xc] ;  /* 0x0000030000067ab9 */ /* 0x000fe20000000800 */
[----:B------:R-:W-:Y:S02]  /*1300*/  ULDC UR7, c[0x0][0x10] ;  /* 0x0000040000077ab9 */ /* 0x000fe40000000800 */
[----:B------:R-:W-:-:S04]  /*1310*/  UIMAD.WIDE.U32 UR6, UR6, UR7, URZ ;  /* 0x00000007060672a5 */ /* 0x000fc8000f8e003f */
[----:B------:R-:W3:Y:S01]  /*1320*/  LDC R8, c[0x0][0x14] ;  /* 0x00000500ff087b82 */ /* 0x000ee20000000800 */
[----:B0-----:R-:W-:-:S04]  /*1330*/  @P4 IMAD.WIDE.U32 R2, R3, UR12, R14 ;  /* 0x0000000c03024c25 */ /* 0x001fc8000f8e000e */
[----:B------:R-:W-:Y:S02]  /*1340*/  @P4 IMAD.IADD R3, R3, 0x1, R5 ;  /* 0x0000000103034824 */ /* 0x000fe400078e0205 */
[----:B------:R-:W-:Y:S02]  /*1350*/  IMAD.MOV.U32 R5, RZ, RZ, RZ ;  /* 0x000000ffff057224 */ /* 0x000fe400078e00ff */
[----:B-1----:R-:W-:-:S04]  /*1360*/  @!P4 IMAD.WIDE.U32 R4, R14, R9, R4 ;  /* 0x000000090e04c225 */ /* 0x002fc800078e0004 */
[----:B------:R-:W-:Y:S02]  /*1370*/  @!P4 IMAD.MOV.U32 R2, RZ, RZ, R4 ;  /* 0x000000ffff02c224 */ /* 0x000fe400078e0004 */
[C---:B---3--:R-:W-:Y:S02]  /*1380*/  IMAD R17, R8.reuse, UR7, RZ ;  /* 0x0000000708117c24 */ /* 0x048fe4000f8e02ff */
[----:B------:R-:W-:Y:S01]  /*1390*/  IMAD.WIDE.U32 R8, R8, UR6, RZ ;  /* 0x0000000608087c25 */ /* 0x000fe2000f8e00ff */
[----:B------:R-:W-:-:S03]  /*13a0*/  ULDC.64 UR6, c[0x0][0x650] ;  /* 0x0001940000067ab9 */ /* 0x000fc60000000a00 */
[----:B------:R-:W-:Y:S02]  /*13b0*/  @!P4 IMAD.MOV.U32 R3, RZ, RZ, R5 ;  /* 0x000000ffff03c224 */ /* 0x000fe400078e0005 */
[----:B------:R-:W-:Y:S01]  /*13c0*/  IMAD.IADD R0, R9, 0x1, R17 ;  /* 0x0000000109007824 */ /* 0x000fe200078e0211 */
[----:B------:R-:W-:Y:S06]  /*13d0*/  @P1 BRA `(.L_x_12) ;  /* 0x0000000000201947 */ /* 0x000fec0003800000 */
[----:B------:R-:W-:Y:S01]  /*13e0*/  USHF.R.U32.HI UR4, URZ, 0x3, UR13 ;  /* 0x000000033f047899 */ /* 0x000fe2000801160d */
[----:B------:R-:W-:Y:S01]  /*13f0*/  IADD3 R2, P1, R2, R8, RZ ;  /* 0x0000000802027210 */ /* 0x000fe20007f3e0ff */
[----:B------:R-:W-:Y:S02]  /*1400*/  UISETP.GE.U32.AND UP0, UPT, UR13, 0x38, UPT ;  /* 0x000000380d00788c */ /* 0x000fe4000bf06070 */
[----:B------:R-:W-:Y:S02]  /*1410*/  UIMAD.WIDE.U32 UR4, UR4, 0x24924925, URZ ;  /* 0x24924925040478a5 */ /* 0x000fe4000f8e003f */
[----:B------:R-:W-:-:S05]  /*1420*/  IMAD.X R3, R0, 0x1, R3, P1 ;  /* 0x0000000100037824 */ /* 0x000fca00008e0603 */
[----:B------:R-:W-:Y:S02]  /*1430*/  UMOV UR4, URZ ;  /* 0x0000003f00047c82 */ /* 0x000fe40008000000 */
[----:B------:R-:W-:Y:S02]  /*1440*/  @UP0 ULOP3.LUT UR4, UR5, 0x1, URZ, 0xc0, !UPT ;  /* 0x0000000105040892 */ /* 0x000fe4000f8ec03f */
[----:B------:R-:W-:-:S12]  /*1450*/  UIMAD UR5, UR5, -0x38, UR13 ;  /* 0xffffffc8050578a4 */ /* 0x000fd8000f8e020d */
.L_x_12:
[----:B------:R-:W-:Y:S01]  /*1460*/  ISETP.GE.U32.AND P1, PT, R2, UR6, PT ;  /* 0x0000000602007c0c */ /* 0x000fe2000bf26070 */
[----:B------:R-:W-:Y:S01]  /*1470*/  IMAD.MOV.U32 R6, RZ, RZ, -0x1 ;  /* 0xffffffffff067424 */ /* 0x000fe200078e00ff */
[----:B------:R-:W-:Y:S01]  /*1480*/  PRMT R17, RZ, 0x7610, R17 ;  /* 0x00007610ff117816 */ /* 0x000fe20000000011 */
[----:B------:R-:W-:Y:S01]  /*1490*/  IMAD.MOV.U32 R4, RZ, RZ, -0x1 ;  /* 0xffffffffff047424 */ /* 0x000fe200078e00ff */
[----:B------:R-:W-:Y:S01]  /*14a0*/  ISETP.GE.U32.AND.EX P1, PT, R3, UR7, PT, P1 ;  /* 0x0000000703007c0c */ /* 0x000fe2000bf26110 */
[----:B------:R-:W-:-:S12]  /*14b0*/  IMAD.MOV.U32 R5, RZ, RZ, -0x1 ;  /* 0xffffffffff057424 */ /* 0x000fd800078e00ff */
[----:B------:R-:W-:Y:S05]  /*14c0*/  @P1 BRA `(.L_x_13) ;  /* 0x0000000400241947 */ /* 0x000fea0003800000 */
[----:B------:R-:W0:Y:S01]  /*14d0*/  LDC.64 R28, c[0x0][0x628] ;  /* 0x00018a00ff1c7b82 */ /* 0x000e220000000a00 */
[----:B------:R-:W-:Y:S02]  /*14e0*/  IMAD.MOV.U32 R4, RZ, RZ, R2 ;  /* 0x000000ffff047224 */ /* 0x000fe400078e0002 */
[----:B------:R-:W-:-:S05]  /*14f0*/  IMAD.MOV.U32 R5, RZ, RZ, R3 ;  /* 0x000000ffff057224 */ /* 0x000fca00078e0003 */
[----:B------:R-:W1:Y:S08]  /*1500*/  LDC R6, c[0x0][0x630] ;  /* 0x00018c00ff067b82 */ /* 0x000e700000000800 */
[----:B------:R-:W3:Y:S01]  /*1510*/  LDC.64 R30, c[0x0][0x620] ;  /* 0x00018800ff1e7b82 */ /* 0x000ee20000000a00 */
[----:B0-----:R-:W-:-:S04]  /*1520*/  ISETP.NE.U32.AND P1, PT, R28, RZ, PT ;  /* 0x000000ff1c00720c */ /* 0x001fc80003f25070 */
[----:B------:R-:W-:-:S13]  /*1530*/  ISETP.NE.AND.EX P1, PT, R29, RZ, PT, P1 ;  /* 0x000000ff1d00720c */ /* 0x000fda0003f25310 */
[----:B-1-3--:R-:W-:Y:S05]  /*1540*/  @!P1 BRA `(.L_x_14) ;  /* 0x0000000000289947 */ /* 0x00afea0003800000 */
[----:B------:R-:W0:Y:S02]  /*1550*/  LDC R17, c[0x0][0x634] ;  /* 0x00018d00ff117b82 */ /* 0x000e240000000800 */
[----:B0-----:R-:W-:-:S05]  /*1560*/  IADD3 R17, P1, R2, R17, RZ ;  /* 0x0000001102117210 */ /* 0x001fca0007f3e0ff */
[----:B------:R-:W-:-:S04]  /*1570*/  IMAD.X R27, RZ, RZ, R3, P1 ;  /* 0x000000ffff1b7224 */ /* 0x000fc800008e0603 */
[----:B------:R-:W-:-:S04]  /*1580*/  IMAD.WIDE.U32 R4, R27, R28, RZ ;  /* 0x0000001c1b047225 */ /* 0x000fc800078e00ff */
[----:B------:R-:W-:-:S04]  /*1590*/  IMAD.WIDE.U32 R18, P1, R17, R29, R4 ;  /* 0x0000001d11127225 */ /* 0x000fc80007820004 */
[----:B------:R-:W-:-:S04]  /*15a0*/  IMAD.WIDE.U32 R4, R17, R28, RZ ;  /* 0x0000001c11047225 */ /* 0x000fc800078e00ff */
[----:B------:R-:W-:Y:S01]  /*15b0*/  IMAD.X R21, RZ, RZ, RZ, P1 ;  /* 0x000000ffff157224 */ /* 0x000fe200008e06ff */
[----:B------:R-:W-:Y:S01]  /*15c0*/  IADD3 RZ, P1, R5, R18, RZ ;  /* 0x0000001205ff7210 */ /* 0x000fe20007f3e0ff */
[----:B------:R-:W-:-:S04]  /*15d0*/  IMAD.MOV.U32 R20, RZ, RZ, R19 ;  /* 0x000000ffff147224 */ /* 0x000fc800078e0013 */
[----:B------:R-:W-:-:S08]  /*15e0*/  IMAD.WIDE.U32.X R4, R27, R29, R20, P1 ;  /* 0x0000001d1b047225 */ /* 0x000fd000008e0414 */
.L_x_14:
[----:B------:R-:W0:Y:S01]  /*15f0*/  LDC.64 R32, c[0x0][0x640] ;  /* 0x00019000ff207b82 */ /* 0x000e220000000a00 */
[-CC-:B------:R-:W-:Y:S01]  /*1600*/  SHF.R.U64 R37, R4, R6.reuse, R5.reuse ;  /* 0x0000000604257219 */ /* 0x180fe20000001205 */
[----:B------:R-:W-:Y:S01]  /*1610*/  IMAD.MOV.U32 R35, RZ, RZ, 0x1 ;  /* 0x00000001ff237424 */ /* 0x000fe200078e00ff */
[----:B------:R-:W-:Y:S02]  /*1620*/  SHF.R.U32.HI R4, RZ, R6, R5 ;  /* 0x00000006ff047219 */ /* 0x000fe40000011605 */
[----:B------:R-:W-:-:S03]  /*1630*/  IADD3 R17, P1, RZ, -R37, RZ ;  /* 0x80000025ff117210 */ /* 0x000fc60007f3e0ff */
[----:B------:R-:W1:Y:S02]  /*1640*/  LDC R18, c[0x0][0x618] ;  /* 0x00018600ff127b82 */ /* 0x000e640000000800 */
[----:B------:R-:W-:-:S04]  /*1650*/  IMAD.X R5, RZ, RZ, ~R4, P1 ;  /* 0x000000ffff057224 */ /* 0x000fc800008e0e04 */
[-C--:B------:R-:W-:Y:S02]  /*1660*/  IMAD R6, R5, R30.reuse, RZ ;  /* 0x0000001e05067224 */ /* 0x080fe400078e02ff */
[----:B------:R-:W3:Y:S01]  /*1670*/  LDC R19, c[0x0][0x608] ;  /* 0x00018200ff137b82 */ /* 0x000ee20000000800 */
[----:B------:R-:W-:-:S04]  /*1680*/  IMAD.WIDE.U32 R4, R17, R30, R2 ;  /* 0x0000001e11047225 */ /* 0x000fc800078e0002 */
[----:B------:R-:W-:-:S03]  /*1690*/  IMAD R17, R17, R31, R6 ;  /* 0x0000001f11117224 */ /* 0x000fc600078e0206 */
[----:B------:R-:W2:Y:S01]  /*16a0*/  LDC R28, c[0x0][0x658] ;  /* 0x00019600ff1c7b82 */ /* 0x000ea20000000800 */
[----:B------:R-:W-:Y:S01]  /*16b0*/  IMAD.IADD R5, R5, 0x1, R17 ;  /* 0x0000000105057824 */ /* 0x000fe200078e0211 */
[----:B0-----:R-:W-:Y:S01]  /*16c0*/  ISETP.NE.U32.AND P1, PT, R32, RZ, PT ;  /* 0x000000ff2000720c */ /* 0x001fe20003f25070 */
[----:B------:R-:W-:-:S03]  /*16d0*/  IMAD.MOV.U32 R17, RZ, RZ, -0x1 ;  /* 0xffffffffff117424 */ /* 0x000fc600078e00ff */
[----:B------:R-:W-:Y:S02]  /*16e0*/  ISETP.NE.AND.EX P1, PT, R33, RZ, PT, P1 ;  /* 0x000000ff2100720c */ /* 0x000fe40003f25310 */
[----:B------:R-:W0:Y:S01]  /*16f0*/  LDC R31, c[0x0][0x600] ;  /* 0x00018000ff1f7b82 */ /* 0x000e220000000800 */
[-CC-:B-1----:R-:W-:Y:S02]  /*1700*/  SHF.R.U64 R29, R4, R18.reuse, R5.reuse ;  /* 0x00000012041d7219 */ /* 0x182fe40000001205 */
[----:B------:R-:W-:-:S05]  /*1710*/  SHF.R.U32.HI R4, RZ, R18, R5 ;  /* 0x00000012ff047219 */ /* 0x000fca0000011605 */
[----:B------:R-:W1:Y:S01]  /*1720*/  LDC R30, c[0x0][0x648] ;  /* 0x00019200ff1e7b82 */ /* 0x000e620000000800 */
[-CC-:B---3--:R-:W-:Y:S02]  /*1730*/  SHF.R.U64 R39, R29, R19.reuse, R4.reuse ;  /* 0x000000131d277219 */ /* 0x188fe40000001204 */
[----:B------:R-:W-:-:S05]  /*1740*/  SHF.R.U32.HI R5, RZ, R19, R4 ;  /* 0x00000013ff057219 */ /* 0x000fca0000011604 */
[----:B------:R-:W3:Y:S01]  /*1750*/  LDC R34, c[0x0][0x638] ;  /* 0x00018e00ff227b82 */ /* 0x000ee20000000800 */
[-C--:B--2---:R-:W-:Y:S02]  /*1760*/  SHF.L.U32 R4, R17, R28.reuse, RZ ;  /* 0x0000001c11047219 */ /* 0x084fe400000006ff */
[--C-:B------:R-:W-:Y:S02]  /*1770*/  SHF.R.U64 R38, R39, R28, R5.reuse ;  /* 0x0000001c27267219 */ /* 0x100fe40000001205 */
[----:B------:R-:W-:Y:S02]  /*1780*/  LOP3.LUT R6, RZ, R4, RZ, 0x33, !PT ;  /* 0x00000004ff067212 */ /* 0x000fe400078e33ff */
[----:B------:R-:W-:Y:S01]  /*1790*/  SHF.R.U32.HI R5, RZ, R28, R5 ;  /* 0x0000001cff057219 */ /* 0x000fe20000011605 */
[----:B------:R-:W2:Y:S01]  /*17a0*/  LDC R36, c[0x0][0x610] ;  /* 0x00018400ff247b82 */ /* 0x000ea20000000800 */
[----:B------:R-:W-:Y:S01]  /*17b0*/  IMAD.MOV.U32 R4, RZ, RZ, R38 ;  /* 0x000000ffff047224 */ /* 0x000fe200078e0026 */
[----:B------:R-:W-:Y:S06]  /*17c0*/  @!P1 BRA `(.L_x_15) ;  /* 0x0000000000289947 */ /* 0x000fec0003800000 */
[----:B------:R-:W4:Y:S02]  /*17d0*/  LDC R17, c[0x0][0x64c] ;  /* 0x00019300ff117b82 */ /* 0x000f240000000800 */
[----:B----4-:R-:W-:-:S05]  /*17e0*/  IADD3 R17, P1, R38, R17, RZ ;  /* 0x0000001126117210 */ /* 0x010fca0007f3e0ff */
        /* <DEDUP_REMOVED lines=8> */
.L_x_15:
[----:B-1----:R-:W-:Y:S01]  /*1870*/  SHF.R.U64 R15, R4, R30, R5 ;  /* 0x0000001e040f7219 */ /* 0x002fe20000001205 */
[----:B------:R-:W-:Y:S01]  /*1880*/  @P4 IMAD R24, R25, R26, R14 ;  /* 0x0000001a19184224 */ /* 0x000fe200078e020e */
[----:B------:R-:W-:Y:S01]  /*1890*/  LOP3.LUT R5, R39, R6, RZ, 0xc0, !PT ;  /* 0x0000000627057212 */ /* 0x000fe200078ec0ff */
[----:B0-----:R-:W-:Y:S01]  /*18a0*/  VIADD R6, R31, 0xffffffff ;  /* 0xffffffff1f067836 */ /* 0x001fe20000000000 */
[----:B------:R-:W-:Y:S01]  /*18b0*/  SHF.L.U32 R4, R35, R28, RZ ;  /* 0x0000001c23047219 */ /* 0x000fe200000006ff */
[----:B------:R-:W-:-:S03]  /*18c0*/  IMAD.MOV R17, RZ, RZ, -R15 ;  /* 0x000000ffff117224 */ /* 0x000fc600078e0a0f */
[----:B------:R-:W-:Y:S01]  /*18d0*/  LOP3.LUT R29, R29, R6, RZ, 0xc0, !PT ;  /* 0x000000061d1d7212 */ /* 0x000fe200078ec0ff */
[----:B------:R-:W-:Y:S02]  /*18e0*/  IMAD R5, R4, R15, R5 ;  /* 0x0000000f04057224 */ /* 0x000fe400078e0205 */
[----:B---3--:R-:W-:Y:S02]  /*18f0*/  IMAD R4, R17, R34, R38 ;  /* 0x0000002211047224 */ /* 0x008fe400078e0226 */
[----:B--2---:R-:W-:Y:S02]  /*1900*/  IMAD R6, R5, R36, R24 ;  /* 0x0000002405067224 */ /* 0x004fe400078e0218 */
[----:B------:R-:W-:Y:S02]  /*1910*/  IMAD R5, R4, R31, R29 ;  /* 0x0000001f04057224 */ /* 0x000fe400078e021d */
[----:B------:R-:W-:-:S03]  /*1920*/  IMAD.MOV.U32 R17, RZ, RZ, 0x1 ;  /* 0x00000001ff117424 */ /* 0x000fc600078e00ff */
[----:B------:R-:W-:Y:S02]  /*1930*/  SEL R4, R5, R6, !P4 ;  /* 0x0000000605047207 */ /* 0x000fe40006000000 */
[----:B------:R-:W-:Y:S01]  /*1940*/  SEL R6, R6, R5, !P4 ;  /* 0x0000000506067207 */ /* 0x000fe20006000000 */
[----:B------:R-:W-:-:S07]  /*1950*/  IMAD.MOV.U32 R5, RZ, RZ, R37 ;  /* 0x000000ffff057224 */ /* 0x000fce00078e0025 */
.L_x_13:
[----:B------:R-:W-:Y:S05]  /*1960*/  @!P3 BRA `(.L_x_16) ;  /* 0x00000000000cb947 */ /* 0x000fea0003800000 */
[----:B------:R-:W-:Y:S01]  /*1970*/  UCGABAR_WAIT ;  /* 0x0000000000007dc7 */ /* 0x000fe20008000000 */
[----:B------:R-:W-:Y:S01]  /*1980*/  CCTL.IVALL ;  /* 0x00000000ff00798f */ /* 0x000fe20002000000 */
[----:B------:R-:W-:Y:S05]  /*1990*/  BRA `(.L_x_17) ;  /* 0x0000000000047947 */ /* 0x000fea0003800000 */
.L_x_16:
[----:B------:R-:W-:Y:S06]  /*19a0*/  BAR.SYNC.DEFER_BLOCKING 0x0 ;  /* 0x0000000000007b1d */ /* 0x000fec0000010000 */
.L_x_17:
[----:B------:R-:W-:Y:S05]  /*19b0*/  @!P2 BRA `(.L_x_18) ;  /* 0x0000004000c8a947 */ /* 0x000fea0003800000 */
[----:B------:R-:W-:-:S13]  /*19c0*/  ISETP.GT.U32.AND P1, PT, R40, 0x1, PT ;  /* 0x000000012800780c */ /* 0x000fda0003f24070 */
[----:B------:R-:W-:Y:S05]  /*19d0*/  @P1 EXIT ;  /* 0x000000000000194d */ /* 0x000fea0003800000 */
.L_x_19:
[----:B------:R-:W-:-:S08]  /*19e0*/  NOP ;  /* 0x0000000000007918 */ /* 0x000fd00000000000 */
[----:B------:R-:W0:Y:S02]  /*19f0*/  USETMAXREG.TRY_ALLOC.CTAPOOL UP0, 0xe8 ;  /* 0x000000e8000079c8 */ /* 0x000e240008000600 */
[----:B0-----:R-:W-:-:S13]  /*1a00*/  PLOP3.LUT P1, PT, PT, PT, UP0, 0x80, 0x0 ;  /* 0x000000000000781c */ /* 0x001fda0003f2f008 */
[----:B------:R-:W-:Y:S05]  /*1a10*/  @!P1 BRA `(.L_x_19) ;  /* 0xfffffffc00f09947 */ /* 0x000fea000383ffff */
[----:B------:R-:W-:-:S13]  /*1a20*/  LOP3.LUT P1, RZ, R17, 0xff, RZ, 0xc0, !PT ;  /* 0x000000ff11ff7812 */ /* 0x000fda000782c0ff */
[----:B------:R-:W-:Y:S05]  /*1a30*/  @!P1 EXIT ;  /* 0x000000000000994d */ /* 0x000fea0003800000 */
[----:B------:R-:W0:Y:S01]  /*1a40*/  S2UR UR6, SR_CgaCtaId ;  /* 0x00000000000679c3 */ /* 0x000e220000008800 */
[CC--:B------:R-:W-:Y:S01]  /*1a50*/  LEA.HI R11, R23.reuse, R10.reuse, RZ, 0x2 ;  /* 0x0000000a170b7211 */ /* 0x0c0fe200078f10ff */
[----:B------:R-:W-:Y:S01]  /*1a60*/  UIADD3 UR7, UR15, -0x1, URZ ;  /* 0xffffffff0f077890 */ /* 0x000fe2000fffe03f */
[----:B------:R-:W-:Y:S01]  /*1a70*/  LEA.HI R23, R23, R10, RZ, 0x5 ;  /* 0x0000000a17177211 */ /* 0x000fe200078f28ff */
[----:B------:R-:W-:Y:S01]  /*1a80*/  UMOV UR12, 0x400 ;  /* 0x00000400000c7882 */ /* 0x000fe20000000000 */
[--C-:B------:R-:W-:Y:S01]  /*1a90*/  SHF.R.S32.HI R14, RZ, 0x2, R11.reuse ;  /* 0x00000002ff0e7819 */ /* 0x100fe2000001140b */
[----:B------:R-:W-:Y:S01]  /*1aa0*/  UISETP.LT.AND UP0, UPT, UR13, 0x1, UPT ;  /* 0x000000010d00788c */ /* 0x000fe2000bf01270 */
[----:B------:R-:W-:Y:S01]  /*1ab0*/  SHF.R.S32.HI R15, RZ, 0x1f, R11 ;  /* 0x0000001fff0f7819 */ /* 0x000fe2000001140b */
[----:B------:R-:W-:Y:S01]  /*1ac0*/  USHF.L.U32 UR22, UR13, 0x1, URZ ;  /* 0x000000010d167899 */ /* 0x000fe2000800063f */
[----:B------:R-:W-:Y:S01]  /*1ad0*/  SHF.R.S32.HI R23, RZ, 0x5, R23 ;  /* 0x00000005ff177819 */ /* 0x000fe20000011417 */
[----:B------:R-:W-:Y:S01]  /*1ae0*/  USEL UR14, UR13, 0x1, UP0 ;  /* 0x000000010d0e7887 */ /* 0x000fe20008000000 */
[----:B------:R-:W-:Y:S01]  /*1af0*/  LEA.HI R15, R15, R14, RZ, 0x3 ;  /* 0x0000000e0f0f7211 */ /* 0x000fe200078f18ff */
[----:B------:R-:W-:Y:S01]  /*1b00*/  UISETP.NE.AND UP0, UPT, UR7, URZ, UPT ;  /* 0x0000003f0700728c */ /* 0x000fe2000bf05270 */
[----:B------:R-:W-:Y:S01]  /*1b10*/  LOP3.LUT R17, R11, 0xfffffffc, RZ, 0xc0, !PT ;  /* 0xfffffffc0b117812 */ /* 0x000fe200078ec0ff */
[----:B------:R-:W-:Y:S01]  /*1b20*/  UIADD3 UR14, -UR14, UR13, URZ ;  /* 0x0000000d0e0e7290 */ /* 0x000fe2000fffe13f */
[----:B------:R-:W-:Y:S01]  /*1b30*/  LOP3.LUT R15, R15, 0xfffffff8, RZ, 0xc0, !PT ;  /* 0xfffffff80f0f7812 */ /* 0x000fe200078ec0ff */
[----:B------:R-:W-:Y:S01]  /*1b40*/  USEL UR9, URZ, 0x1, UP0 ;  /* 0x000000013f097887 */ /* 0x000fe20008000000 */
[----:B------:R-:W-:Y:S01]  /*1b50*/  LOP3.LUT R85, R7, 0x1, RZ, 0xfc, !PT ;  /* 0x0000000107557812 */ /* 0x000fe200078efcff */
[----:B------:R-:W-:-:S02]  /*1b60*/  IMAD.IADD R17, R10, 0x1, -R17 ;  /* 0x000000010a117824 */ /* 0x000fc400078e0a11 */
[----:B------:R-:W-:Y:S02]  /*1b70*/  IMAD.IADD R14, R14, 0x1, -R15 ;  /* 0x000000010e0e7824 */ /* 0x000fe400078e0a0f */
[----:B------:R-:W-:Y:S01]  /*1b80*/  IMAD.U32 R86, RZ, RZ, UR9 ;  /* 0x00000009ff567e24 */ /* 0x000fe2000f8e00ff */
[----:B0-----:R-:W-:Y:S02]  /*1b90*/  ULEA UR12, UR6, UR12, 0x18 ;  /* 0x0000000c060c7291 */ /* 0x001fe4000f8ec03f */
[--C-:B------:R-:W-:Y:S01]  /*1ba0*/  SHF.R.S32.HI R15, RZ, 0x1f, R14.reuse ;  /* 0x0000001fff0f7819 */ /* 0x100fe2000001140e */
[----:B------:R-:W-:Y:S01]  /*1bb0*/  USHF.L.U32 UR6, UR7, 0x3, URZ ;  /* 0x0000000307067899 */ /* 0x000fe2000800063f */
[C-C-:B------:R-:W-:Y:S01]  /*1bc0*/  IMAD R20, R23.reuse, -0x10, -R14.reuse ;  /* 0xfffffff017147824 */ /* 0x140fe200078e0a0e */
[----:B------:R-:W-:Y:S02]  /*1bd0*/  UIADD3 UR7, UR12, 0x480, URZ ;  /* 0x000004800c077890 */ /* 0x000fe4000fffe03f */
[----:B------:R-:W-:Y:S01]  /*1be0*/  ULOP3.LUT UR6, UR6, 0x8, URZ, 0xc0, !UPT ;  /* 0x0000000806067892 */ /* 0x000fe2000f8ec03f */
[----:B------:R-:W-:Y:S01]  /*1bf0*/  IMAD.WIDE R10, R23, 0x10, R14 ;  /* 0x00000010170a7825 */ /* 0x000fe200078e020e */
[----:B------:R-:W-:-:S02]  /*1c00*/  UIADD3 UR8, UR12, 0x1c480, URZ ;  /* 0x0001c4800c087890 */ /* 0x000fc4000fffe03f */
[----:B------:R-:W-:Y:S02]  /*1c10*/  USHF.R.U32.HI UR7, URZ, 0x4, UR7 ;  /* 0x000000043f077899 */ /* 0x000fe40008011607 */
[----:B------:R-:W-:Y:S02]  /*1c20*/  USHF.R.U32.HI UR8, URZ, 0x4, UR8 ;  /* 0x000000043f087899 */ /* 0x000fe40008011608 */
[----:B------:R-:W-:Y:S02]  /*1c30*/  ULOP3.LUT UR24, UR6, 0x8, URZ, 0x3c, !UPT ;  /* 0x0000000806187892 */ /* 0x000fe4000f8e3c3f */
[----:B------:R-:W-:Y:S02]  /*1c40*/  ULOP3.LUT UR16, UR6, 0x18, URZ, 0x3c, !UPT ;  /* 0x0000001806107892 */ /* 0x000fe4000f8e3c3f */
[----:B------:R-:W-:Y:S01]  /*1c50*/  UIADD3 UR23, UR12, 0x390, URZ ;  /* 0x000003900c177890 */ /* 0x000fe2000fffe03f */
[----:B------:R-:W-:Y:S01]  /*1c60*/  ULDC UR6, c[0x0][0x284] ;  /* 0x0000a10000067ab9 */ /* 0x000fe20000000800 */
[----:B------:R-:W-:Y:S01]  /*1c70*/  ULOP3.LUT UR7, UR7, 0x3fff, URZ, 0xc0, !UPT ;  /* 0x00003fff07077892 */ /* 0x000fe2000f8ec03f */
[----:B------:R-:W-:Y:S01]  /*1c80*/  VIADD R20, R20, UR6 ;  /* 0x0000000614147c36 */ /* 0x000fe20008000000 */
[----:B------:R-:W-:-:S02]  /*1c90*/  ULOP3.LUT UR8, UR8, 0x3fff, URZ, 0xc0, !UPT ;  /* 0x00003fff08087892 */ /* 0x000fc4000f8ec03f */
[----:B------:R-:W-:Y:S02]  /*1ca0*/  ULEA UR15, UR15, UR23, 0x3 ;  /* 0x000000170f0f7291 */ /* 0x000fe4000f8e183f */
[----:B------:R-:W-:Y:S02]  /*1cb0*/  ULOP3.LUT UR17, UR7, 0x10000, URZ, 0xfc, !UPT ;  /* 0x0001000007117892 */ /* 0x000fe4000f8efc3f */
[----:B------:R-:W-:-:S12]  /*1cc0*/  ULOP3.LUT UR18, UR8, 0x10000, URZ, 0xfc, !UPT ;  /* 0x0001000008127892 */ /* 0x000fd8000f8efc3f */
.L_x_110:
[----:B------:R-:W-:Y:S01]  /*1cd0*/  SHF.L.U32 R14, R86, 0x1f, RZ ;  /* 0x0000001f560e7819 */ /* 0x000fe200000006ff */
[----:B------:R-:W0:Y:S01]  /*1ce0*/  LDC R15, c[0x0][0x28c] ;  /* 0x0000a300ff0f7b82 */ /* 0x000e220000000800 */
[----:B------:R-:W-:Y:S01]  /*1cf0*/  UMOV UR6, URZ ;  /* 0x0000003f00067c82 */ /* 0x000fe20008000000 */
[----:B------:R-:W-:Y:S01]  /*1d00*/  UMOV UR19, UR5 ;  /* 0x0000000500137c82 */ /* 0x000fe20008000000 */
[----:B------:R-:W1:Y:S01]  /*1d10*/  SYNCS.PHASECHK.TRANS64.TRYWAIT P1, [UR15+-0x8], R14 ;  /* 0xfffff80eff0075a7 */ /* 0x000e62000802014f */
[----:B0-----:R-:W-:Y:S01]  /*1d20*/  ISETP.GE.AND P2, PT, R15, 0x1, PT ;  /* 0x000000010f00780c */ /* 0x001fe20003f46270 */
[----:B-1-34-:R-:W-:-:S12]  /*1d30*/  @!P1 BRA `(.L_x_20) ;  /* 0x0000006c00309947 */ /* 0x01afd80003800000 */
.L_x_184:
[----:B------:R-:W-:Y:S01]  /*1d40*/  UMOV UR7, URZ ;  /* 0x0000003f00077c82 */ /* 0x000fe20008000000 */
[----:B------:R-:W-:Y:S01]  /*1d50*/  UMOV UR8, URZ ;  /* 0x0000003f00087c82 */ /* 0x000fe20008000000 */
[----:B------:R-:W-:Y:S01]  /*1d60*/  CS2R R22, SRZ ;  /* 0x0000000000167805 */ /* 0x000fe2000001ff00 */
[----:B------:R-:W-:Y:S01]  /*1d70*/  IMAD.MOV.U32 R21, RZ, RZ, RZ ;  /* 0x000000ffff157224 */ /* 0x000fe200078e00ff */
[----:B------:R-:W-:Y:S02]  /*1d80*/  CS2R R56, SRZ ;  /* 0x0000000000387805 */ /* 0x000fe4000001ff00 */
[----:B------:R-:W-:Y:S02]  /*1d90*/  CS2R R58, SRZ ;  /* 0x00000000003a7805 */ /* 0x000fe4000001ff00 */
[----:B------:R-:W-:Y:S02]  /*1da0*/  CS2R R60, SRZ ;  /* 0x00000000003c7805 */ /* 0x000fe4000001ff00 */
[----:B------:R-:W-:-:S02]  /*1db0*/  CS2R R62, SRZ ;  /* 0x00000000003e7805 */ /* 0x000fc4000001ff00 */
[----:B------:R-:W-:Y:S02]  /*1dc0*/  CS2R R64, SRZ ;  /* 0x0000000000407805 */ /* 0x000fe4000001ff00 */
[----:B------:R-:W-:Y:S02]  /*1dd0*/  CS2R R66, SRZ ;  /* 0x0000000000427805 */ /* 0x000fe4000001ff00 */
[----:B------:R-:W-:Y:S02]  /*1de0*/  CS2R R68, SRZ ;  /* 0x0000000000447805 */ /* 0x000fe4000001ff00 */
[----:B------:R-:W-:Y:S02]  /*1df0*/  CS2R R70, SRZ ;  /* 0x0000000000467805 */ /* 0x000fe4000001ff00 */
[----:B------:R-:W-:Y:S02]  /*1e00*/  CS2R R72, SRZ ;  /* 0x0000000000487805 */ /* 0x000fe4000001ff00 */
[----:B------:R-:W-:-:S02]  /*1e10*/  CS2R R74, SRZ ;  /* 0x00000000004a7805 */ /* 0x000fc4000001ff00 */
[----:B------:R-:W-:Y:S02]  /*1e20*/  CS2R R76, SRZ ;  /* 0x00000000004c7805 */ /* 0x000fe4000001ff00 */
[----:B------:R-:W-:Y:S02]  /*1e30*/  CS2R R78, SRZ ;  /* 0x00000000004e7805 */ /* 0x000fe4000001ff00 */
[----:B------:R-:W-:Y:S02]  /*1e40*/  CS2R R80, SRZ ;  /* 0x0000000000507805 */ /* 0x000fe4000001ff00 */
[----:B------:R-:W-:Y:S01]  /*1e50*/  CS2R R82, SRZ ;  /* 0x0000000000527805 */ /* 0x000fe2000001ff00 */
[----:B------:R-:W-:Y:S01]  /*1e60*/  IMAD.MOV.U32 R84, RZ, RZ, RZ ;  /* 0x000000ffff547224 */ /* 0x000fe200078e00ff */
[----:B------:R-:W-:Y:S01]  /*1e70*/  CS2R R24, SRZ ;  /* 0x0000000000187805 */ /* 0x000fe2000001ff00 */
[----:B------:R-:W-:Y:S01]  /*1e80*/  IMAD.U32 R87, RZ, RZ, UR4 ;  /* 0x00000004ff577e24 */ /* 0x000fe2000f8e00ff */
        /* <DEDUP_REMOVED lines=14> */
[----:B------:R-:W-:Y:S01]  /*1f70*/  CS2R R54, SRZ ;  /* 0x0000000000367805 */ /* 0x000fe2000001ff00 */
[----:B------:R-:W-:Y:S06]  /*1f80*/  @!P2 BRA `(.L_x_21) ;  /* 0x000000040048a947 */ /* 0x000fec0003800000 */
[----:B------:R-:W-:-:S13]  /*1f90*/  ISETP.NE.AND P2, PT, R85, 0x3, PT ;  /* 0x000000035500780c */ /* 0x000fda0003f45270 */
[----:B------:R-:W-:Y:S05]  /*1fa0*/  @!P2 BRA `(.L_x_22) ;  /* 0x000000000004a947 */ /* 0x000fea0003800000 */
[----:B------:R-:W-:Y:S01]  /*1fb0*/  BPT.TRAP 0x1 ;  /* 0x000000040000795c */ /* 0x000fe20000300000 */
.L_x_22:
[----:B------:R-:W-:Y:S01]  /*1fc0*/  ULEA UR6, UR5, UR12, 0x3 ;  /* 0x0000000c05067291 */ /* 0x000fe2000f8e183f */
[----:B0-----:R-:W-:-:S05]  /*1fd0*/  IMAD.U32 R14, RZ, RZ, UR4 ;  /* 0x00000004ff0e7e24 */ /* 0x001fca000f8e00ff */
[----:B------:R-:W-:-:S04]  /*1fe0*/  SHF.L.U32 R14, R14, 0x1f, RZ ;  /* 0x0000001f0e0e7819 */ /* 0x000fc800000006ff */
[----:B------:R0:W1:Y:S01]  /*1ff0*/  SYNCS.PHASECHK.TRANS64.TRYWAIT P1, [UR6], R14 ;  /* 0x0000000eff0075a7 */ /* 0x0000620008020146 */
[----:B------:R-:W-:Y:S05]  /*2000*/  @!P2 BRA `(.L_x_23) ;  /* 0x000000000004a947 */ /* 0x000fea0003800000 */
[----:B------:R-:W-:Y:S01]  /*2010*/  BPT.TRAP 0x1 ;  /* 0x000000040000795c */ /* 0x000fe20000300000 */
.L_x_23:
[----:B-1----:R-:W-:Y:S05]  /*2020*/  @P1 BRA `(.L_x_24) ;  /* 0x0000000000081947 */ /* 0x002fea0003800000 */
[----:B------:R-:W1:Y:S02]  /*2030*/  SYNCS.PHASECHK.TRANS64.TRYWAIT P1, [UR6], R14 ;  /* 0x0000000eff0075a7 */ /* 0x000e640008020146 */
[----:B-1----:R-:W-:Y:S05]  /*2040*/  @!P1 BRA `(.L_x_25) ;  /* 0x0000006800849947 */ /* 0x002fea0003800000 */
.L_x_24:
[----:B------:R-:W-:Y:S01]  /*2050*/  ULDC UR7, c[0x0][0x50c] ;  /* 0x0001430000077ab9 */ /* 0x000fe20000000800 */
[----:B------:R-:W-:Y:S01]  /*2060*/  ULEA UR8, UR5, UR17, 0x7 ;  /* 0x0000001105087291 */ /* 0x000fe2000f8e383f */
[----:B------:R-:W-:Y:S01]  /*2070*/  WARPGROUP.ARRIVE ;  /* 0x00000000000079c5 */ /* 0x000fe20000000000 */
[----:B------:R-:W-:Y:S01]  /*2080*/  UISETP.NE.AND UP0, UPT, UR7, 0x1, UPT ;  /* 0x000000010700788c */ /* 0x000fe2000bf05270 */
[----:B------:R-:W-:Y:S01]  /*2090*/  CS2R R22, SRZ ;  /* 0x0000000000167805 */ /* 0x000fe2000001ff00 */
[----:B------:R-:W-:Y:S01]  /*20a0*/  ULEA UR10, UR5, UR18, 0x7 ;  /* 0x00000012050a7291 */ /* 0x000fe2000f8e383f */
[----:B------:R-:W-:Y:S01]  /*20b0*/  IMAD.MOV.U32 R21, RZ, RZ, RZ ;  /* 0x000000ffff157224 */ /* 0x000fe200078e00ff */
[----:B------:R-:W-:Y:S01]  /*20c0*/  USEL UR7, URZ, 0x1, UP0 ;  /* 0x000000013f077887 */ /* 0x000fe20008000000 */
[----:B------:R-:W-:Y:S01]  /*20d0*/  CS2R R56, SRZ ;  /* 0x0000000000387805 */ /* 0x000fe2000001ff00 */
[----:B------:R-:W-:Y:S01]  /*20e0*/  UMOV UR9, 0xc0000010 ;  /* 0xc000001000097882 */ /* 0x000fe20000000000 */
[----:B------:R-:W-:Y:S01]  /*20f0*/  UMOV UR11, 0xc0000010 ;  /* 0xc0000010000b7882 */ /* 0x000fe20000000000 */
[----:B------:R-:W-:Y:S01]  /*2100*/  UMOV UR6, 0x1 ;  /* 0x0000000100067882 */ /* 0x000fe20000000000 */
[----:B------:R-:W-:-:S02]  /*2110*/  CS2R R58, SRZ ;  /* 0x00000000003a7805 */ /* 0x000fc4000001ff00 */
[----:B------:R-:W-:Y:S01]  /*2120*/  ISETP.NE.AND P1, PT, RZ, UR7, PT ;  /* 0x00000007ff007c0c */ /* 0x000fe2000bf25270 */
[----:B------:R-:W-:Y:S01]  /*2130*/  QGMMA.64x64x32.F32.E5M2.E5M2 R24, gdesc[UR8], RZ, !UPT, gsb0 ;  /* 0x00e00000081879f3 */ /* 0x000fe2000c0038ff */
        /* <DEDUP_REMOVED lines=11> */
[----:B------:R-:W-:Y:S01]  /*21f0*/  CS2R R82, SRZ ;  /* 0x0000000000527805 */ /* 0x000fe2000001ff00 */
[----:B------:R-:W-:Y:S01]  /*2200*/  IMAD.MOV.U32 R84, RZ, RZ, RZ ;  /* 0x000000ffff547224 */ /* 0x000fe200078e00ff */
[----:B------:R-:W-:Y:S06]  /*2210*/  @!P1 BRA `(.L_x_26) ;  /* 0x0000000000889947 */ /* 0x000fec0003800000 */
[----:B------:R-:W-:Y:S02]  /*2220*/  WARPGROUP.DEPBAR.LE gsb0, 0x0 ;  /* 0x00008000000079c5 */ /* 0x000fe40000010000 */
[----:B------:R-:W-:-:S01]  /*2230*/  FADD R83, RZ, R24 ;  /* 0x00000018ff537221 */ /* 0x000fc20000000000 */
[----:B------:R-:W-:Y:S01]  /*2240*/  FADD R84, RZ, R25 ;  /* 0x00000019ff547221 */ /* 0x000fe20000000000 */
        /* <DEDUP_REMOVED lines=30> */
[----:B------:R-:W-:-:S06]  /*2430*/  UMOV UR6, URZ ;  /* 0x0000003f00067c82 */ /* 0x000fcc0008000000 */
.L_x_26:
[----:B------:R-:W-:-:S04]  /*2440*/  UIADD3 UR19, UR5, 0x1, URZ ;  /* 0x0000000105137890 */ /* 0x000fc8000fffe03f */
[----:B------:R-:W-:-:S04]  /*2450*/  UISETP.NE.AND UP0, UPT, UR19, 0x38, UPT ;  /* 0x000000381300788c */ /* 0x000fc8000bf05270 */
[----:B------:R-:W-:Y:S02]  /*2460*/  USEL UR8, URZ, 0x1, UP0 ;  /* 0x000000013f087887 */ /* 0x000fe40008000000 */
[----:B------:R-:W-:Y:S02]  /*2470*/  USEL UR19, UR19, URZ, UP0 ;  /* 0x0000003f13137287 */ /* 0x000fe40008000000 */
[----:B------:R-:W-:-:S06]  /*2480*/  ULOP3.LUT UR8, UR4, UR8, URZ, 0x3c, !UPT ;  /* 0x0000000804087292 */ /* 0x000fcc000f8e3c3f */
[----:B------:R-:W-:Y:S01]  /*2490*/  IMAD.U32 R87, RZ, RZ, UR8 ;  /* 0x00000008ff577e24 */ /* 0x000fe2000f8e00ff */
[----:B------:R-:W-:-:S06]  /*24a0*/  UMOV UR8, 0x1 ;  /* 0x0000000100087882 */ /* 0x000fcc0000000000 */
.L_x_21:
[----:B------:R-:W-:-:S06]  /*24b0*/  UISETP.GE.AND UP0, UPT, UR14, 0x1, UPT ;  /* 0x000000010e00788c */ /* 0x000fcc000bf06270 */
[----:B------:R-:W-:-:S13]  /*24c0*/  PLOP3.LUT P1, PT, PT, PT, UP0, 0x80, 0x0 ;  /* 0x000000000000781c */ /* 0x000fda0003f2f008 */
[----:B------:R-:W-:Y:S05]  /*24d0*/  @!P1 BRA `(.L_x_27) ;  /* 0x0000000400509947 */ /* 0x000fea0003800000 */
[----:B01----:R-:W-:Y:S01]  /*24e0*/  IMAD.U32 R14, RZ, RZ, UR14 ;  /* 0x0000000eff0e7e24 */ /* 0x003fe2000f8e00ff */
[----:B------:R-:W-:Y:S01]  /*24f0*/  ULDC UR25, c[0x0][0x50c] ;  /* 0x0001430000197ab9 */ /* 0x000fe20000000800 */
[----:B------:R-:W-:-:S07]  /*2500*/  IMAD.U32 R15, RZ, RZ, UR5 ;  /* 0x00000005ff0f7e24 */ /* 0x000fce000f8e00ff */
.L_x_35:
[----:B------:R-:W-:-:S13]  /*2510*/  ISETP.NE.AND P2, PT, R85, 0x3, PT ;  /* 0x000000035500780c */ /* 0x000fda0003f45270 */
[----:B0-----:R-:W-:Y:S05]  /*2520*/  @!P2 BRA `(.L_x_28) ;  /* 0x000000000004a947 */ /* 0x001fea0003800000 */
[----:B------:R-:W-:Y:S01]  /*2530*/  BPT.TRAP 0x1 ;  /* 0x000000040000795c */ /* 0x000fe20000300000 */
.L_x_28:
[----:B------:R-:W-:Y:S01]  /*2540*/  ULEA UR9, UR19, UR12, 0x3 ;  /* 0x0000000c13097291 */ /* 0x000fe2000f8e183f */
[----:B------:R-:W-:-:S08]  /*2550*/  SHF.L.U32 R18, R87, 0x1f, RZ ;  /* 0x0000001f57127819 */ /* 0x000fd000000006ff */
[----:B------:R0:W1:Y:S01]  /*2560*/  SYNCS.PHASECHK.TRANS64.TRYWAIT P1, [UR9], R18 ;  /* 0x00000012ff0075a7 */ /* 0x0000620008020149 */
[----:B------:R-:W-:Y:S05]  /*2570*/  @!P2 BRA `(.L_x_29) ;  /* 0x000000000004a947 */ /* 0x000fea0003800000 */
[----:B------:R-:W-:Y:S01]  /*2580*/  BPT.TRAP 0x1 ;  /* 0x000000040000795c */ /* 0x000fe20000300000 */
.L_x_29:
[----:B-1----:R-:W-:Y:S05]  /*2590*/  @P1 BRA `(.L_x_30) ;  /* 0x0000000000081947 */ /* 0x002fea0003800000 */
[----:B------:R-:W1:Y:S02]  /*25a0*/  SYNCS.PHASECHK.TRANS64.TRYWAIT P1, [UR9], R18 ;  /* 0x00000012ff0075a7 */ /* 0x000e640008020149 */
[----:B-1----:R-:W-:Y:S05]  /*25b0*/  @!P1 BRA `(.L_x_31) ;  /* 0x0000006400409947 */ /* 0x002fea0003800000 */
.L_x_30:
[----:B------:R-:W-:Y:S01]  /*25c0*/  UISETP.NE.AND UP0, UPT, UR7, URZ, UPT ;  /* 0x0000003f0700728c */ /* 0x000fe2000bf05270 */
[----:B------:R-:W-:Y:S01]  /*25d0*/  WARPGROUP.ARRIVE ;  /* 0x00000000000079c5 */ /* 0x000fe20000000000 */
[----:B------:R-:W-:Y:S02]  /*25e0*/  ULEA UR10, UR19, UR18, 0x7 ;  /* 0x00000012130a7291 */ /* 0x000fe4000f8e383f */
[----:B------:R-:W-:Y:S01]  /*25f0*/  USEL UR8, UR8, URZ, !UP0 ;  /* 0x0000003f08087287 */ /* 0x000fe2000c000000 */
[----:B------:R-:W-:Y:S01]  /*2600*/  UMOV UR9, 0xc0000010 ;  /* 0xc000001000097882 */ /* 0x000fe20000000000 */
[----:B------:R-:W-:Y:S02]  /*2610*/  UMOV UR11, 0xc0000010 ;  /* 0xc0000010000b7882 */ /* 0x000fe40000000000 */
[----:B------:R-:W-:Y:S02]  /*2620*/  UISETP.NE.U32.AND UP0, UPT, UR8, URZ, UPT ;  /* 0x0000003f0800728c */ /* 0x000fe4000bf05070 */
[----:B------:R-:W-:-:S02]  /*2630*/  ULEA UR8, UR19, UR17, 0x7 ;  /* 0x0000001113087291 */ /* 0x000fc4000f8e383f */
[----:B------:R-:W-:-:S07]  /*2640*/  UIADD3 UR6, UR6, 0x1, URZ ;  /* 0x0000000106067890 */ /* 0x000fce000fffe03f */
[----:B------:R-:W-:Y:S01]  /*2650*/  QGMMA.64x64x32.F32.E5M2.E5M2 R24, gdesc[UR8], R24, UP0, gsb0 ;  /* 0x00e00000081879f3 */ /* 0x000fe2000b803818 */
[----:B------:R-:W-:-:S04]  /*2660*/  UISETP.NE.AND UP0, UPT, UR6, UR25, UPT ;  /* 0x000000190600728c */ /* 0x000fc8000bf05270 */
[----:B------:R-:W-:-:S06]  /*2670*/  USEL UR7, URZ, 0x1, UP0 ;  /* 0x000000013f077887 */ /* 0x000fcc0008000000 */
[----:B------:R-:W-:Y:S01]  /*2680*/  ISETP.NE.AND P1, PT, RZ, UR7, PT ;  /* 0x00000007ff007c0c */ /* 0x000fe2000bf25270 */
[----:B------:R-:W-:-:S12]  /*2690*/  WARPGROUP.DEPBAR.LE gsb0, 0x1 ;  /* 0x00008000000079c5 */ /* 0x000fd80000010100 */
[----:B------:R-:W-:Y:S05]  /*26a0*/  @!P1 BRA `(.L_x_32) ;  /* 0x0000000000889947 */ /* 0x000fea0003800000 */
[----:B------:R-:W-:Y:S02]  /*26b0*/  WARPGROUP.DEPBAR.LE gsb0, 0x0 ;  /* 0x00008000000079c5 */ /* 0x000fe40000010000 */
[----:B------:R-:W-:-:S01]  /*26c0*/  FADD R83, R24, R83 ;  /* 0x0000005318537221 */ /* 0x000fc20000000000 */
[----:B------:R-:W-:Y:S01]  /*26d0*/  FADD R84, R25, R84 ;  /* 0x0000005419547221 */ /* 0x000fe20000000000 */
        /* <DEDUP_REMOVED lines=30> */
[----:B------:R-:W-:-:S06]  /*28c0*/  UMOV UR6, URZ ;  /* 0x0000003f00067c82 */ /* 0x000fcc0008000000 */
.L_x_32:
[----:B------:R-:W-:Y:S05]  /*28d0*/  @!P2 BRA `(.L_x_33) ;  /* 0x000000000004a947 */ /* 0x000fea0003800000 */
[----:B------:R-:W-:Y:S01]  /*28e0*/  BPT.TRAP 0x1 ;  /* 0x000000040000795c */ /* 0x000fe20000300000 */
.L_x_33:
[----:B01----:R-:W-:Y:S02]  /*28f0*/  @P0 LEA R18, R15, UR12, 0x3 ;  /* 0x0000000c0f120c11 */ /* 0x003fe4000f8e18ff */
[----:B------:R-:W-:-:S03]  /*2900*/  ISETP.GT.U32.AND P1, PT, R7, 0x1, PT ;  /* 0x000000010700780c */ /* 0x000fc60003f24070 */
[----:B------:R-:W-:-:S05]  /*2910*/  @P0 VIADD R19, R18, 0x1c0 ;  /* 0x000001c012130836 */ /* 0x000fca0000000000 */
[----:B------:R-:W-:-:S04]  /*2920*/  @P0 PRMT R19, R12, 0x654, R19 ;  /* 0x000006540c130816 */ /* 0x000fc80000000013 */
[----:B------:R0:W-:Y:S01]  /*2930*/  @P0 SYNCS.ARRIVE.TRANS64.RED.A1T0 RZ, [R19+URZ], RZ ;  /* 0x000000ff13ff09a7 */ /* 0x0001e2000810043f */
[----:B------:R-:W-:Y:S05]  /*2940*/  @P1 BRA `(.L_x_34) ;  /* 0x0000000000041947 */ /* 0x000fea0003800000 */
[----:B------:R-:W-:Y:S01]  /*2950*/  BPT.TRAP 0x1 ;  /* 0x000000040000795c */ /* 0x000fe20000300000 */
.L_x_34:
[----:B------:R-:W-:Y:S01]  /*2960*/  UIADD3 UR19, UR19, 0x1, URZ ;  /* 0x0000000113137890 */ /* 0x000fe2000fffe03f */
[C---:B------:R-:W-:Y:S01]  /*2970*/  ISETP.GT.AND P2, PT, R14.reuse, 0x1, PT ;  /* 0x000000010e00780c */ /* 0x040fe20003f44270 */
[----:B------:R-:W-:Y:S02]  /*2980*/  VIADD R15, R15, 0x1 ;  /* 0x000000010f0f7836 */ /* 0x000fe40000000000 */
[----:B------:R-:W-:Y:S01]  /*2990*/  UISETP.NE.AND UP0, UPT, UR19, 0x38, UPT ;  /* 0x000000381300788c */ /* 0x000fe2000bf05270 */
[----:B------:R-:W-:Y:S02]  /*29a0*/  VIADD R14, R14, 0xffffffff ;  /* 0xffffffff0e0e7836 */ /* 0x000fe40000000000 */
[C---:B------:R-:W-:Y:S01]  /*29b0*/  ISETP.NE.AND P1, PT, R15.reuse, 0x38, PT ;  /* 0x000000380f00780c */ /* 0x040fe20003f25270 */
[----:B------:R-:W-:Y:S02]  /*29c0*/  USEL UR8, URZ, 0x1, UP0 ;  /* 0x000000013f087887 */ /* 0x000fe40008000000 */
[----:B------:R-:W-:Y:S01]  /*29d0*/  USEL UR19, UR19, URZ, UP0 ;  /* 0x0000003f13137287 */ /* 0x000fe20008000000 */
[----:B------:R-:W-:-:S03]  /*29e0*/  SEL R15, R15, RZ, P1 ;  /* 0x000000ff0f0f7207 */ /* 0x000fc60000800000 */
[----:B------:R-:W-:Y:S01]  /*29f0*/  LOP3.LUT R87, R87, UR8, RZ, 0x3c, !PT ;  /* 0x0000000857577c12 */ /* 0x000fe2000f8e3cff */
[----:B------:R-:W-:Y:S01]  /*2a00*/  UMOV UR8, 0x1 ;  /* 0x0000000100087882 */ /* 0x000fe20000000000 */
[----:B------:R-:W-:Y:S06]  /*2a10*/  @P2 BRA `(.L_x_35) ;  /* 0xfffffff800bc2947 */ /* 0x000fec000383ffff */
.L_x_27:
[----:B------:R-:W-:Y:S01]  /*2a20*/  UISETP.NE.AND UP0, UPT, UR6, URZ, UPT ;  /* 0x0000003f0600728c */ /* 0x000fe2000bf05270 */
[----:B01----:R-:W0:Y:S01]  /*2a30*/  LDC R14, c[0x0][0x28c] ;  /* 0x0000a300ff0e7b82 */ /* 0x003e220000000800 */
[----:B------:R-:W-:Y:S02]  /*2a40*/  IMAD.U32 R15, RZ, RZ, UR24 ;  /* 0x00000018ff0f7e24 */ /* 0x000fe4000f8e00ff */
[----:B------:R-:W-:-:S06]  /*2a50*/  USEL UR6, URZ, 0x1, !UP0 ;  /* 0x000000013f067887 */ /* 0x000fcc000c000000 */
[----:B------:R-:W-:-:S13]  /*2a60*/  ISETP.NE.AND P1, PT, RZ, UR6, PT ;  /* 0x00000006ff007c0c */ /* 0x000fda000bf25270 */
[----:B------:R-:W-:Y:S05]  /*2a70*/  @!P1 BRA `(.L_x_36) ;  /* 0x0000000000849947 */ /* 0x000fea0003800000 */
[----:B------:R-:W-:Y:S02]  /*2a80*/  WARPGROUP.DEPBAR.LE gsb0, 0x0 ;  /* 0x00008000000079c5 */ /* 0x000fe40000010000 */
[----:B------:R-:W-:Y:S01]  /*2a90*/  FADD R83, R24, R83 ;  /* 0x0000005318537221 */ /* 0x000fe20000000000 */
        /* <DEDUP_REMOVED lines=30> */
[----:B------:R-:W-:-:S07]  /*2c80*/  FADD R22, R22, R55 ;  /* 0x0000003716167221 */ /* 0x000fce0000000000 */
.L_x_36:
[----:B0-----:R-:W-:Y:S01]  /*2c90*/  ISETP.GE.AND P1, PT, R14, 0x1, PT ;  /* 0x000000010e00780c */ /* 0x001fe20003f26270 */
[----:B------:R0:W-:Y:S01]  /*2ca0*/  SYNCS.ARRIVE.TRANS64.A1T0 RZ, [R15+UR23], RZ ;  /* 0x000000ff0fff79a7 */ /* 0x0001e20008100017 */
[----:B------:R-:W-:-:S11]  /*2cb0*/  WARPGROUP.DEPBAR.LE gsb0, 0x0 ;  /* 0x00008000000079c5 */ /* 0x000fd60000010000 */
[----:B------:R-:W-:Y:S05]  /*2cc0*/  @!P1 BRA `(.L_x_37) ;  /* 0x0000000000449947 */ /* 0x000fea0003800000 */
[----:B------:R-:W-:-:S13]  /*2cd0*/  ISETP.NE.AND P1, PT, R85, 0x3, PT ;  /* 0x000000035500780c */ /* 0x000fda0003f25270 */
[----:B------:R-:W-:Y:S05]  /*2ce0*/  @!P1 BRA `(.L_x_38) ;  /* 0x0000000000049947 */ /* 0x000fea0003800000 */
[----:B------:R-:W-:Y:S01]  /*2cf0*/  BPT.TRAP 0x1 ;  /* 0x000000040000795c */ /* 0x000fe20000300000 */
.L_x_38:
[----:B------:R-:W-:Y:S01]  /*2d00*/  VOTEU.ANY UP0, P0 ;  /* 0x00000000003f7886 */ /* 0x000fe20000000100 */
[----:B------:R-:W-:-:S04]  /*2d10*/  ISETP.GT.U32.AND P1, PT, R7, 0x1, PT ;  /* 0x000000010700780c */ /* 0x000fc80003f24070 */
[----:B------:R-:W-:-:S06]  /*2d20*/  @UP0 UIADD3 UR6, UR14, UR5, URZ ;  /* 0x000000050e060290 */ /* 0x000fcc000fffe03f */
[----:B------:R-:W-:Y:S02]  /*2d30*/  IMAD.U32 R14, RZ, RZ, UR6 ;  /* 0x00000006ff0e7e24 */ /* 0x000fe4000f8e00ff */
[----:B------:R-:W-:-:S03]  /*2d40*/  IMAD.U32 R19, RZ, RZ, UR6 ;  /* 0x00000006ff137e24 */ /* 0x000fc6000f8e00ff */
[----:B------:R-:W-:-:S05]  /*2d50*/  @P0 SHF.R.U32.HI R14, RZ, 0x3, R14 ;  /* 0x00000003ff0e0819 */ /* 0x000fca000001160e */
[----:B0-----:R-:W-:-:S04]  /*2d60*/  @P0 IMAD.WIDE.U32 R14, R14, 0x24924925, RZ ;  /* 0x249249250e0e0825 */ /* 0x001fc800078e00ff */
[----:B------:R-:W-:-:S05]  /*2d70*/  @P0 IMAD R14, R15, -0x38, R19 ;  /* 0xffffffc80f0e0824 */ /* 0x000fca00078e0213 */
[----:B------:R-:W-:-:S05]  /*2d80*/  @P0 LEA R14, R14, UR12, 0x3 ;  /* 0x0000000c0e0e0c11 */ /* 0x000fca000f8e18ff */
[----:B------:R-:W-:-:S05]  /*2d90*/  @P0 VIADD R15, R14, 0x1c0 ;  /* 0x000001c00e0f0836 */ /* 0x000fca0000000000 */
[----:B------:R-:W-:-:S04]  /*2da0*/  @P0 PRMT R15, R12, 0x654, R15 ;  /* 0x000006540c0f0816 */ /* 0x000fc8000000000f */
[----:B------:R1:W-:Y:S01]  /*2db0*/  @P0 SYNCS.ARRIVE.TRANS64.RED.A1T0 RZ, [R15+URZ], RZ ;  /* 0x000000ff0fff09a7 */ /* 0x0003e2000810043f */
[----:B------:R-:W-:Y:S05]  /*2dc0*/  @P1 BRA `(.L_x_37) ;  /* 0x0000000000041947 */ /* 0x000fea0003800000 */
[----:B------:R-:W-:Y:S01]  /*2dd0*/  BPT.TRAP 0x1 ;  /* 0x000000040000795c */ /* 0x000fe20000300000 */
.L_x_37:
[----:B------:R-:W-:Y:S01]  /*2de0*/  SHF.L.U32 R14, R86, 0x1f, RZ ;  /* 0x0000001f560e7819 */ /* 0x000fe200000006ff */
[----:B------:R-:W-:Y:S01]  /*2df0*/  UIADD3 UR5, UR22, UR5, URZ ;  /* 0x0000000516057290 */ /* 0x000fe2000fffe03f */
[----:B------:R-:W3:Y:S01]  /*2e00*/  LDC R26, c[0x0][0x288] ;  /* 0x0000a200ff1a7b82 */ /* 0x000ee20000000800 */
[----:B------:R-:W-:Y:S01]  /*2e10*/  UISETP.GE.U32.AND UP1, UPT, UR22, 0x38, UPT ;  /* 0x000000381600788c */ /* 0x000fe2000bf26070 */
[----:B------:R-:W-:Y:S01]  /*2e20*/  IMAD.SHL.U32 R24, R17, 0x2, RZ ;  /* 0x0000000211187824 */ /* 0x000fe200078e00ff */
[----:B------:R-:W-:Y:S02]  /*2e30*/  UISETP.GT.U32.AND UP0, UPT, UR5, 0x37, UPT ;  /* 0x000000370500788c */ /* 0x000fe4000bf04070 */
[----:B------:R-:W-:Y:S02]  /*2e40*/  USHF.R.U32.HI UR6, URZ, 0x3, UR5 ;  /* 0x000000033f067899 */ /* 0x000fe40008011605 */
[----:B------:R-:W-:Y:S01]  /*2e50*/  UISETP.LT.U32.AND UP0, UPT, UR22, 0x38, UP0 ;  /* 0x000000381600788c */ /* 0x000fe20008701070 */
[----:B------:R-:W2:Y:S01]  /*2e60*/  SYNCS.PHASECHK.TRANS64.TRYWAIT P1, [UR15+0x8], R14 ;  /* 0x0000080eff0075a7 */ /* 0x000ea2000802014f */
[----:B------:R-:W-:Y:S01]  /*2e70*/  UIMAD.WIDE.U32 UR6, UR6, 0x24924925, URZ ;  /* 0x24924925060678a5 */ /* 0x000fe2000f8e003f */
[----:B------:R-:W-:Y:S01]  /*2e80*/  SHF.R.S32.HI R25, RZ, 0x1f, R24 ;  /* 0x0000001fff197819 */ /* 0x000fe20000011418 */
[----:B------:R-:W-:-:S02]  /*2e90*/  USEL UR8, URZ, 0x1, !UP0 ;  /* 0x000000013f087887 */ /* 0x000fc4000c000000 */
[----:B------:R-:W-:Y:S02]  /*2ea0*/  UIMAD UR5, UR7, -0x38, UR5 ;  /* 0xffffffc8070578a4 */ /* 0x000fe4000f8e0205 */
[----:B------:R-:W-:-:S04]  /*2eb0*/  ULOP3.LUT UR4, UR4, UR8, URZ, 0x3c, !UPT ;  /* 0x0000000804047292 */ /* 0x000fc8000f8e3c3f */
[----:B------:R-:W-:Y:S01]  /*2ec0*/  @UP1 ULOP3.LUT UR4, UR4, 0x1, UR7, 0x78, !UPT ;  /* 0x0000000104041892 */ /* 0x000fe2000f8e7807 */
[----:B--23--:R-:W-:Y:S11]  /*2ed0*/  @!P1 BRA `(.L_x_39) ;  /* 0x0000005c00109947 */ /* 0x00cff60003800000 */
.L_x_185:
[----:B------:R-:W-:Y:S01]  /*2ee0*/  IMAD.SHL.U32 R27, R6, 0x40, RZ ;  /* 0x00000040061b7824 */ /* 0x000fe200078e00ff */
[----:B------:R-:W-:Y:S01]  /*2ef0*/  ULDC UR8, c[0x0][0x284] ;  /* 0x0000a10000087ab9 */ /* 0x000fe20000000800 */
[----:B------:R-:W-:Y:S01]  /*2f00*/  IMAD.SHL.U32 R33, R4, 0x40, RZ ;  /* 0x0000004004217824 */ /* 0x000fe200078e00ff */
[----:B------:R-:W-:Y:S01]  /*2f10*/  SHF.R.S32.HI R34, RZ, 0x1f, R5 ;  /* 0x0000001fff227819 */ /* 0x000fe20000011405 */
[----:B------:R-:W-:Y:S01]  /*2f20*/  ULDC.64 UR6, c[0x0][0x5d0] ;  /* 0x0001740000067ab9 */ /* 0x000fe20000000a00 */
[----:B------:R-:W-:Y:S01]  /*2f30*/  ISETP.GE.AND P1, PT, R27, UR8, PT ;  /* 0x000000081b007c0c */ /* 0x000fe2000bf26270 */
[----:B01----:R-:W-:Y:S01]  /*2f40*/  IMAD.WIDE.U32 R14, R5, UR6, R24 ;  /* 0x00000006050e7c25 */ /* 0x003fe2000f8e0018 */
[----:B------:R-:W-:Y:S02]  /*2f50*/  SHF.R.S32.HI R32, RZ, 0x1f, R33 ;  /* 0x0000001fff207819 */ /* 0x000fe40000011421 */
[C---:B------:R-:W-:Y:S01]  /*2f60*/  ISETP.GE.OR P1, PT, R33.reuse, R26, P1 ;  /* 0x0000001a2100720c */ /* 0x040fe20000f26670 */
[----:B------:R-:W-:Y:S01]  /*2f70*/  IMAD R4, R34, UR6, RZ ;  /* 0x0000000622047c24 */ /* 0x000fe2000f8e02ff */
[----:B------:R-:W-:-:S03]  /*2f80*/  IADD3 R14, P2, R33, R14, RZ ;  /* 0x0000000e210e7210 */ /* 0x000fc60007f5e0ff */
[----:B------:R-:W-:-:S05]  /*2f90*/  IMAD R19, R5, UR7, R4 ;  /* 0x0000000705137c24 */ /* 0x000fca000f8e0204 */
[----:B------:R-:W-:-:S03]  /*2fa0*/  IADD3.X R15, R32, R15, R19, P2, !PT ;  /* 0x0000000f200f7210 */ /* 0x000fc600017fe413 */
[----:B------:R-:W-:Y:S05]  /*2fb0*/  @P1 BRA `(.L_x_40) ;  /* 0x0000002400a81947 */ /* 0x000fea0003800000 */
[----:B------:R-:W0:Y:S01]  /*2fc0*/  LDC.64 R30, c[0x0][0x5c8] ;  /* 0x00017200ff1e7b82 */ /* 0x000e220000000a00 */
[----:B------:R-:W-:Y:S01]  /*2fd0*/  IMAD.WIDE R28, R6, 0x40, R10 ;  /* 0x00000040061c7825 */ /* 0x000fe200078e020a */
[----:B------:R-:W-:Y:S01]  /*2fe0*/  ULDC.64 UR6, c[0x0][0x5c0] ;  /* 0x0001700000067ab9 */ /* 0x000fe20000000a00 */
[----:B------:R-:W-:Y:S02]  /*2ff0*/  BSSY B0, `(.L_x_40) ;  /* 0x0000266000007945 */ /* 0x000fe40003800000 */
[----:B------:R-:W-:Y:S02]  /*3000*/  IMAD R26, R17, -0x2, R26 ;  /* 0xfffffffe111a7824 */ /* 0x000fe400078e021a */
[----:B------:R-:W-:Y:S02]  /*3010*/  IMAD.IADD R6, R20, 0x1, -R27 ;  /* 0x0000000114067824 */ /* 0x000fe400078e0a1b */
[----:B------:R-:W-:Y:S02]  /*3020*/  IMAD.IADD R26, R26, 0x1, -R33 ;  /* 0x000000011a1a7824 */ /* 0x000fe400078e0a21 */
[----:B0-----:R-:W-:-:S02]  /*3030*/  IMAD R4, R29, R30, RZ ;  /* 0x0000001e1d047224 */ /* 0x001fc400078e02ff */
[----:B------:R-:W-:-:S04]  /*3040*/  IMAD.WIDE.U32 R14, R28, R30, R14 ;  /* 0x0000001e1c0e7225 */ /* 0x000fc800078e000e */
[----:B------:R-:W-:Y:S01]  /*3050*/  IMAD R19, R28, R31, R4 ;  /* 0x0000001f1c137224 */ /* 0x000fe200078e0204 */
[----:B------:R-:W-:Y:S02]  /*3060*/  LEA R4, P1, R30, R14, 0x3 ;  /* 0x0000000e1e047211 */ /* 0x000fe400078218ff */
[----:B------:R-:W-:Y:S01]  /*3070*/  IADD3 R18, P2, R14, UR6, RZ ;  /* 0x000000060e127c10 */ /* 0x000fe2000ff5e0ff */
[----:B------:R-:W-:Y:S01]  /*3080*/  IMAD.IADD R19, R15, 0x1, R19 ;  /* 0x000000010f137824 */ /* 0x000fe200078e0213 */
[----:B------:R-:W-:-:S04]  /*3090*/  IADD3 R14, P3, R4, UR6, RZ ;  /* 0x00000006040e7c10 */ /* 0x000fc8000ff7e0ff */
[----:B------:R-:W-:Y:S02]  /*30a0*/  LEA.HI.X R4, R30, R19, R31, 0x3, P1 ;  /* 0x000000131e047211 */ /* 0x000fe400008f1c1f */
[----:B----45:R-:W-:Y:S02]  /*30b0*/  FSETP.NEU.AND P1, PT, R16, RZ, PT ;  /* 0x000000ff1000720b */ /* 0x030fe40003f2d000 */
[----:B------:R-:W-:Y:S02]  /*30c0*/  IADD3.X R19, R19, UR7, RZ, P2, !PT ;  /* 0x0000000713137c10 */ /* 0x000fe400097fe4ff */
[----:B------:R-:W-:-:S09]  /*30d0*/  IADD3.X R15, R4, UR7, RZ, P3, !PT ;  /* 0x00000007040f7c10 */ /* 0x000fd20009ffe4ff */
[----:B------:R-:W-:Y:S05]  /*30e0*/  @!P1 BRA `(.L_x_41) ;  /* 0x0000001c00189947 */ /* 0x000fea0003800000 */
[----:B------:R-:W-:Y:S01]  /*30f0*/  ULDC.64 UR6, c[0x0][0x5b8] ;  /* 0x00016e0000067ab9 */ /* 0x000fe20000000a00 */
[----:B------:R-:W-:Y:S01]  /*3100*/  ISETP.GE.AND P2, PT, R26, 0x1, PT ;  /* 0x000000011a00780c */ /* 0x000fe20003f46270 */
[----:B------:R-:W-:Y:S01]  /*3110*/  IMAD.WIDE.U32 R24, R5, UR6, R24 ;  /* 0x0000000605187c25 */ /* 0x000fe2000f8e0018 */
[----:B------:R-:W-:Y:S01]  /*3120*/  ULDC.64 UR8, c[0x0][0x5a8] ;  /* 0x00016a0000087ab9 */ /* 0x000fe20000000a00 */
[----:B------:R-:W-:Y:S01]  /*3130*/  BSSY B1, `(.L_x_42) ;  /* 0x000000f000017945 */ /* 0x000fe20003800000 */
[----:B------:R-:W-:Y:S01]  /*3140*/  ISETP.LT.OR P5, PT, R6, 0x1, !P2 ;  /* 0x000000010600780c */ /* 0x000fe200057a1670 */
[----:B------:R-:W-:Y:S01]  /*3150*/  IMAD R4, R34, UR6, RZ ;  /* 0x0000000622047c24 */ /* 0x000fe2000f8e02ff */
[----:B------:R-:W-:-:S03]  /*3160*/  IADD3 R24, P1, R33, R24, RZ ;  /* 0x0000001821187210 */ /* 0x000fc60007f3e0ff */
[----:B------:R-:W-:Y:S01]  /*3170*/  IMAD R5, R5, UR7, R4 ;  /* 0x0000000705057c24 */ /* 0x000fe2000f8e0204 */
[----:B------:R-:W-:Y:S02]  /*3180*/  ULDC.64 UR6, c[0x0][0x5b0] ;  /* 0x00016c0000067ab9 */ /* 0x000fe40000000a00 */
[----:B------:R-:W-:Y:S02]  /*3190*/  IMAD R27, R29, UR6, RZ ;  /* 0x000000061d1b7c24 */ /* 0x000fe4000f8e02ff */
[----:B------:R-:W-:Y:S02]  /*31a0*/  IADD3.X R25, R32, R25, R5, P1, !PT ;  /* 0x0000001920197210 */ /* 0x000fe40000ffe405 */
[C---:B------:R-:W-:Y:S02]  /*31b0*/  IMAD R27, R28.reuse, UR7, R27 ;  /* 0x000000071c1b7c24 */ /* 0x040fe4000f8e021b */
[----:B------:R-:W-:-:S03]  /*31c0*/  IMAD.WIDE.U32 R4, R28, UR6, R24 ;  /* 0x000000061c047c25 */ /* 0x000fc6000f8e0018 */
[----:B------:R-:W-:-:S04]  /*31d0*/  IADD3 R4, P1, R4, UR8, RZ ;  /* 0x0000000804047c10 */ /* 0x000fc8000ff3e0ff */
[--C-:B------:R-:W-:Y:S02]  /*31e0*/  IADD3.X R5, R5, UR9, R27.reuse, P1, !PT ;  /* 0x0000000905057c10 */ /* 0x100fe40008ffe41b */
[----:B------:R-:W-:Y:S01]  /*31f0*/  PRMT R27, RZ, 0x7610, R27 ;  /* 0x00007610ff1b7816 */ /* 0x000fe2000000001b */
[----:B------:R-:W-:Y:S06]  /*3200*/  @P5 BRA `(.L_x_43) ;  /* 0x0000000000045947 */ /* 0x000fec0003800000 */
[----:B------:R0:W5:Y:S02]  /*3210*/  LDG.E.U8 R27, desc[UR20][R4.64] ;  /* 0x00000014041b7981 */ /* 0x000164000c1e1100 */
.L_x_43:
[----:B------:R-:W-:Y:S05]  /*3220*/  BSYNC B1 ;  /* 0x0000000000017941 */ /* 0x000fea0003800000 */
.L_x_42:
[----:B-----5:R-:W-:Y:S01]  /*3230*/  LOP3.LUT R27, R27, 0xff, RZ, 0xc0, !PT ;  /* 0x000000ff1b1b7812 */ /* 0x020fe200078ec0ff */
[----:B------:R-:W-:Y:S01]  /*3240*/  BSSY B1, `(.L_x_44) ;  /* 0x000000c000017945 */ /* 0x000fe20003800000 */
[----:B------:R-:W-:Y:S02]  /*3250*/  ISETP.GE.AND P1, PT, R26, 0x2, PT ;  /* 0x000000021a00780c */ /* 0x000fe40003f26270 */
[----:B------:R-:W-:Y:S02]  /*3260*/  F2FP.F16.E5M2.UNPACK_B R27, R27 ;  /* 0x0000001bff1b723e */ /* 0x000fe400020004ff */
[----:B------:R-:W-:-:S03]  /*3270*/  ISETP.LT.OR P3, PT, R6, 0x1, !P1 ;  /* 0x000000010600780c */ /* 0x000fc60004f61670 */
[----:B------:R-:W-:-:S05]  /*3280*/  HADD2.F32 R27, -RZ, R27.H0_H0 ;  /* 0x2000001bff1b7230 */ /* 0x000fca0000004100 */
[----:B------:R-:W-:Y:S01]  /*3290*/  FMUL R30, R27, R16 ;  /* 0x000000101b1e7220 */ /* 0x000fe20000400000 */
[----:B------:R-:W-:-:S03]  /*32a0*/  PRMT R27, RZ, 0x7610, R27 ;  /* 0x00007610ff1b7816 */ /* 0x000fc6000000001b */
[----:B------:R-:W-:-:S05]  /*32b0*/  FFMA R30, R83, R13, R30 ;  /* 0x0000000d531e7223 */ /* 0x000fca000000001e */
[----:B------:R-:W-:-:S05]  /*32c0*/  F2FP.SATFINITE.E5M2.F32.PACK_AB_MERGE_C R31, RZ, R30, RZ ;  /* 0x0000001eff1f723e */ /* 0x000fca00048060ff */
[----:B------:R1:W-:Y:S01]  /*32d0*/  @!P5 STG.E.U8 desc[UR20][R18.64], R31 ;  /* 0x0000001f1200d986 */ /* 0x0003e2000c101114 */
[----:B------:R-:W-:Y:S05]  /*32e0*/  @P3 BRA `(.L_x_45) ;  /* 0x0000000000043947 */ /* 0x000fea0003800000 */
[----:B------:R2:W5:Y:S02]  /*32f0*/  LDG.E.U8 R27, desc[UR20][R4.64+0x1] ;  /* 0x00000114041b7981 */ /* 0x000564000c1e1100 */
.L_x_45:
[----:B------:R-:W-:Y:S05]  /*3300*/  BSYNC B1 ;  /* 0x0000000000017941 */ /* 0x000fea0003800000 */
.L_x_44:
[----:B-----5:R-:W-:Y:S01]  /*3310*/  LOP3.LUT R27, R27, 0xff, RZ, 0xc0, !PT ;  /* 0x000000ff1b1b7812 */ /* 0x020fe200078ec0ff */
[----:B------:R-:W-:Y:S01]  /*3320*/  BSSY B1, `(.L_x_46) ;  /* 0x0000012000017945 */ /* 0x000fe20003800000 */
[----:B-1----:R-:W-:Y:S02]  /*3330*/  IADD3 R31, P5, R28, 0x8, RZ ;  /* 0x000000081c1f7810 */ /* 0x002fe40007fbe0ff */
[----:B------:R-:W-:Y:S02]  /*3340*/  F2FP.F16.E5M2.UNPACK_B R27, R27 ;  /* 0x0000001bff1b723e */ /* 0x000fe400020004ff */
[----:B------:R-:W-:Y:S01]  /*3350*/  ISETP.LT.OR P2, PT, R6, 0x9, !P2 ;  /* 0x000000090600780c */ /* 0x000fe20005741670 */
[----:B------:R-:W-:Y:S02]  /*3360*/  IMAD.X R28, RZ, RZ, R29, P5 ;  /* 0x000000ffff1c7224 */ /* 0x000fe400028e061d */
[----:B------:R-:W-:Y:S02]  /*3370*/  HADD2.F32 R27, -RZ, R27.H0_H0 ;  /* 0x2000001bff1b7230 */ /* 0x000fe40000004100 */
[----:B------:R-:W-:-:S02]  /*3380*/  IMAD R28, R28, UR6, RZ ;  /* 0x000000061c1c7c24 */ /* 0x000fc4000f8e02ff */
[----:B------:R-:W-:-:S04]  /*3390*/  IMAD.WIDE.U32 R24, R31, UR6, R24 ;  /* 0x000000061f187c25 */ /* 0x000fc8000f8e0018 */
[----:B------:R-:W-:Y:S01]  /*33a0*/  FMUL R27, R27, R16 ;  /* 0x000000101b1b7220 */ /* 0x000fe20000400000 */
[----:B------:R-:W-:-:S03]  /*33b0*/  IMAD R31, R31, UR7, R28 ;  /* 0x000000071f1f7c24 */ /* 0x000fc6000f8e021c */
[----:B------:R-:W-:Y:S01]  /*33c0*/  FFMA R27, R84, R13, R27 ;  /* 0x0000000d541b7223 */ /* 0x000fe2000000001b */
[----:B------:R-:W-:-:S04]  /*33d0*/  IADD3 R24, P5, R24, UR8, RZ ;  /* 0x0000000818187c10 */ /* 0x000fc8000ffbe0ff */
[----:B------:R-:W-:Y:S02]  /*33e0*/  F2FP.SATFINITE.E5M2.F32.PACK_AB_MERGE_C R29, RZ, R27, RZ ;  /* 0x0000001bff1d723e */ /* 0x000fe400048060ff */
[----:B------:R-:W-:Y:S02]  /*33f0*/  IADD3.X R25, R25, UR9, R31, P5, !PT ;  /* 0x0000000919197c10 */ /* 0x000fe4000affe41f */
[----:B------:R-:W-:Y:S01]  /*3400*/  PRMT R27, RZ, 0x7610, R27 ;  /* 0x00007610ff1b7816 */ /* 0x000fe2000000001b */
[----:B------:R1:W-:Y:S01]  /*3410*/  @!P3 STG.E.U8 desc[UR20][R18.64+0x1], R29 ;  /* 0x0000011d1200b986 */ /* 0x0003e2000c101114 */
[----:B------:R-:W-:Y:S05]  /*3420*/  @P2 BRA `(.L_x_47) ;  /* 0x0000000000042947 */ /* 0x000fea0003800000 */
[----:B------:R3:W5:Y:S02]  /*3430*/  LDG.E.U8 R27, desc[UR20][R24.64] ;  /* 0x00000014181b7981 */ /* 0x000764000c1e1100 */
.L_x_47:
[----:B------:R-:W-:Y:S05]  /*3440*/  BSYNC B1 ;  /* 0x0000000000017941 */ /* 0x000fea0003800000 */
.L_x_46:
[----:B-----5:R-:W-:Y:S01]  /*3450*/  LOP3.LUT R27, R27, 0xff, RZ, 0xc0, !PT ;  /* 0x000000ff1b1b7812 */ /* 0x020fe200078ec0ff */
[----:B------:R-:W-:Y:S01]  /*3460*/  BSSY B1, `(.L_x_48) ;  /* 0x000000b000017945 */ /* 0x000fe20003800000 */
[----:B------:R-:W-:Y:S02]  /*3470*/  ISETP.LT.OR P1, PT, R6, 0x9, !P1 ;  /* 0x000000090600780c */ /* 0x000fe40004f21670 */
[----:B------:R-:W-:-:S05]  /*3480*/  F2FP.F16.E5M2.UNPACK_B R27, R27 ;  /* 0x0000001bff1b723e */ /* 0x000fca00020004ff */
[----:B------:R-:W-:-:S05]  /*3490*/  HADD2.F32 R27, -RZ, R27.H0_H0 ;  /* 0x2000001bff1b7230 */ /* 0x000fca0000004100 */
[----:B------:R-:W-:Y:S01]  /*34a0*/  FMUL R28, R27, R16 ;  /* 0x000000101b1c7220 */ /* 0x000fe20000400000 */
[----:B------:R-:W-:-:S03]  /*34b0*/  PRMT R27, RZ, 0x7610, R27 ;  /* 0x00007610ff1b7816 */ /* 0x000fc6000000001b */
[----:B------:R-:W-:-:S05]  /*34c0*/  FFMA R28, R81, R13, R28 ;  /* 0x0000000d511c7223 */ /* 0x000fca000000001c */
[----:B-1----:R-:W-:-:S05]  /*34d0*/  F2FP.SATFINITE.E5M2.F32.PACK_AB_MERGE_C R29, RZ, R28, RZ ;  /* 0x0000001cff1d723e */ /* 0x002fca00048060ff */
[----:B------:R1:W-:Y:S01]  /*34e0*/  @!P2 STG.E.U8 desc[UR20][R14.64], R29 ;  /* 0x0000001d0e00a986 */ /* 0x0003e2000c101114 */
[----:B------:R-:W-:Y:S05]  /*34f0*/  @P1 BRA `(.L_x_49) ;  /* 0x0000000000041947 */ /* 0x000fea0003800000 */
[----:B------:R4:W5:Y:S02]  /*3500*/  LDG.E.U8 R27, desc[UR20][R24.64+0x1] ;  /* 0x00000114181b7981 */ /* 0x000964000c1e1100 */
.L_x_49:
[----:B------:R-:W-:Y:S05]  /*3510*/  BSYNC B1 ;  /* 0x0000000000017941 */ /* 0x000fea0003800000 */
.L_x_48:
[----:B-----5:R-:W-:Y:S01]  /*3520*/  LOP3.LUT R27, R27, 0xff, RZ, 0xc0, !PT ;  /* 0x000000ff1b1b7812 */ /* 0x020fe200078ec0ff */
[----:B------:R-:W-:Y:S01]  /*3530*/  BSSY B1, `(.L_x_50) ;  /* 0x000000c000017945 */ /* 0x000fe20003800000 */
[----:B------:R-:W-:Y:S02]  /*3540*/  ISETP.GE.AND P2, PT, R26, 0x9, PT ;  /* 0x000000091a00780c */ /* 0x000fe40003f46270 */
[----:B------:R-:W-:Y:S02]  /*3550*/  F2FP.F16.E5M2.UNPACK_B R27, R27 ;  /* 0x0000001bff1b723e */ /* 0x000fe400020004ff */
[----:B------:R-:W-:-:S03]  /*3560*/  ISETP.LT.OR P3, PT, R6, 0x1, !P2 ;  /* 0x000000010600780c */ /* 0x000fc60005761670 */
[----:B------:R-:W-:-:S05]  /*3570*/  HADD2.F32 R27, -RZ, R27.H0_H0 ;  /* 0x2000001bff1b7230 */ /* 0x000fca0000004100 */
[----:B------:R-:W-:-:S04]  /*3580*/  FMUL R27, R27, R16 ;  /* 0x000000101b1b7220 */ /* 0x000fc80000400000 */
[----:B------:R-:W-:-:S05]  /*3590*/  FFMA R27, R82, R13, R27 ;  /* 0x0000000d521b7223 */ /* 0x000fca000000001b */
[----:B-1----:R-:W-:Y:S02]  /*35a0*/  F2FP.SATFINITE.E5M2.F32.PACK_AB_MERGE_C R29, RZ, R27, RZ ;  /* 0x0000001bff1d723e */ /* 0x002fe400048060ff */
[----:B------:R-:W-:-:S03]  /*35b0*/  PRMT R27, RZ, 0x7610, R27 ;  /* 0x00007610ff1b7816 */ /* 0x000fc6000000001b */
[----:B------:R1:W-:Y:S01]  /*35c0*/  @!P1 STG.E.U8 desc[UR20][R14.64+0x1], R29 ;  /* 0x0000011d0e009986 */ /* 0x0003e2000c101114 */
[----:B------:R-:W-:Y:S05]  /*35d0*/  @P3 BRA `(.L_x_51) ;  /* 0x0000000000043947 */ /* 0x000fea0003800000 */
[----:B------:R0:W5:Y:S02]  /*35e0*/  LDG.E.U8 R27, desc[UR20][R4.64+0x8] ;  /* 0x00000814041b7981 */ /* 0x000164000c1e1100 */
.L_x_51:
[----:B------:R-:W-:Y:S05]  /*35f0*/  BSYNC B1 ;  /* 0x0000000000017941 */ /* 0x000fea0003800000 */
.L_x_50:
        /* <DEDUP_REMOVED lines=13> */
.L_x_53:
[----:B------:R-:W-:Y:S05]  /*36d0*/  BSYNC B1 ;  /* 0x0000000000017941 */ /* 0x000fea0003800000 */
.L_x_52:
[----:B-----5:R-:W-:Y:S01]  /*36e0*/  LOP3.LUT R27, R27, 0xff, RZ, 0xc0, !PT ;  /* 0x000000ff1b1b7812 */ /* 0x020fe200078ec0ff */
[----:B------:R-:W-:Y:S01]  /*36f0*/  BSSY B1, `(.L_x_54) ;  /* 0x000000b000017945 */ /* 0x000fe20003800000 */
[----:B------:R-:W-:Y:S02]  /*3700*/  ISETP.LT.OR P2, PT, R6, 0x9, !P2 ;  /* 0x000000090600780c */ /* 0x000fe40005741670 */
[----:B------:R-:W-:-:S05]  /*3710*/  F2FP.F16.E5M2.UNPACK_B R27, R27 ;  /* 0x0000001bff1b723e */ /* 0x000fca00020004ff */
        /* <DEDUP_REMOVED lines=8> */
.L_x_55:
[----:B------:R-:W-:Y:S05]  /*37a0*/  BSYNC B1 ;  /* 0x0000000000017941 */ /* 0x000fea0003800000 */
.L_x_54:
        /* <DEDUP_REMOVED lines=12> */
.L_x_57:
[----:B------:R-:W-:Y:S05]  /*3870*/  BSYNC B1 ;  /* 0x0000000000017941 */ /* 0x000fea0003800000 */
.L_x_56:
        /* <DEDUP_REMOVED lines=13> */
.L_x_59:
[----:B------:R-:W-:Y:S05]  /*3950*/  BSYNC B1 ;  /* 0x0000000000017941 */ /* 0x000fea0003800000 */
.L_x_58:
        /* <DEDUP_REMOVED lines=13> */
.L_x_61:
[----:B------:R-:W-:Y:S05]  /*3a30*/  BSYNC B1 ;  /* 0x0000000000017941 */ /* 0x000fea0003800000 */
.L_x_60:
        /* <DEDUP_REMOVED lines=12> */
.L_x_63:
[----:B------:R-:W-:Y:S05]  /*3b00*/  BSYNC B1 ;  /* 0x0000000000017941 */ /* 0x000fea0003800000 */
.L_x_62:
        /* <DEDUP_REMOVED lines=12> */
.L_x_65:
[----:B------:R-:W-:Y:S05]  /*3bd0*/  BSYNC B1 ;  /* 0x0000000000017941 */ /* 0x000fea0003800000 */
.L_x_64:
        /* <DEDUP_REMOVED lines=13> */
.L_x_67:
[----:B------:R-:W-:Y:S05]  /*3cb0*/  BSYNC B1 ;  /* 0x0000000000017941 */ /* 0x000fea0003800000 */
.L_x_66:
        /* <DEDUP_REMOVED lines=13> */
.L_x_69:
[----:B------:R-:W-:Y:S05]  /*3d90*/  BSYNC B1 ;  /* 0x0000000000017941 */ /* 0x000fea0003800000 */
.L_x_68:
        /* <DEDUP_REMOVED lines=12> */
.L_x_71:
[----:B------:R-:W-:Y:S05]  /*3e60*/  BSYNC B1 ;  /* 0x0000000000017941 */ /* 0x000fea0003800000 */
.L_x_70:
        /* <DEDUP_REMOVED lines=12> */
.L_x_73:
[----:B------:R-:W-:Y:S05]  /*3f30*/  BSYNC B1 ;  /* 0x0000000000017941 */ /* 0x000fea0003800000 */
.L_x_72:
        /* <DEDUP_REMOVED lines=13> */
.L_x_75:
[----:B------:R-:W-:Y:S05]  /*4010*/  BSYNC B1 ;  /* 0x0000000000017941 */ /* 0x000fea0003800000 */
.L_x_74:
        /* <DEDUP_REMOVED lines=13> */
.L_x_77:
[----:B------:R-:W-:Y:S05]  /*40f0*/  BSYNC B1 ;  /* 0x0000000000017941 */ /* 0x000fea0003800000 */
.L_x_76:
        /* <DEDUP_REMOVED lines=12> */
.L_x_79:
[----:B------:R-:W-:Y:S05]  /*41c0*/  BSYNC B1 ;  /* 0x0000000000017941 */ /* 0x000fea0003800000 */
.L_x_78:
        /* <DEDUP_REMOVED lines=12> */
.L_x_81:
[----:B------:R-:W-:Y:S05]  /*4290*/  BSYNC B1 ;  /* 0x0000000000017941 */ /* 0x000fea0003800000 */
.L_x_80:
        /* <DEDUP_REMOVED lines=13> */
.L_x_83:
[----:B------:R-:W-:Y:S05]  /*4370*/  BSYNC B1 ;  /* 0x0000000000017941 */ /* 0x000fea0003800000 */
.L_x_82:
        /* <DEDUP_REMOVED lines=13> */
.L_x_85:
[----:B------:R-:W-:Y:S05]  /*4450*/  BSYNC B1 ;  /* 0x0000000000017941 */ /* 0x000fea0003800000 */
.L_x_84:
        /* <DEDUP_REMOVED lines=12> */
.L_x_87:
[----:B------:R-:W-:Y:S05]  /*4520*/  BSYNC B1 ;  /* 0x0000000000017941 */ /* 0x000fea0003800000 */
.L_x_86:
        /* <DEDUP_REMOVED lines=12> */
.L_x_89:
[----:B------:R-:W-:Y:S05]  /*45f0*/  BSYNC B1 ;  /* 0x0000000000017941 */ /* 0x000fea0003800000 */
.L_x_88:
        /* <DEDUP_REMOVED lines=13> */
.L_x_91:
[----:B------:R-:W-:Y:S05]  /*46d0*/  BSYNC B1 ;  /* 0x0000000000017941 */ /* 0x000fea0003800000 */
.L_x_90:
        /* <DEDUP_REMOVED lines=13> */
.L_x_93:
[----:B------:R-:W-:Y:S05]  /*47b0*/  BSYNC B1 ;  /* 0x0000000000017941 */ /* 0x000fea0003800000 */
.L_x_92:
        /* <DEDUP_REMOVED lines=12> */
.L_x_95:
[----:B------:R-:W-:Y:S05]  /*4880*/  BSYNC B1 ;  /* 0x0000000000017941 */ /* 0x000fea0003800000 */
.L_x_94:
        /* <DEDUP_REMOVED lines=12> */
.L_x_97:
[----:B------:R-:W-:Y:S05]  /*4950*/  BSYNC B1 ;  /* 0x0000000000017941 */ /* 0x000fea0003800000 */
.L_x_96:
        /* <DEDUP_REMOVED lines=13> */
.L_x_99:
[----:B------:R-:W-:Y:S05]  /*4a30*/  BSYNC B1 ;  /* 0x0000000000017941 */ /* 0x000fea0003800000 */
.L_x_98:
[----:B-----5:R-:W-:Y:S01]  /*4a40*/  LOP3.LUT R27, R27, 0xff, RZ, 0xc0, !PT ;  /* 0x000000ff1b1b7812 */ /* 0x020fe200078ec0ff */
[----:B------:R-:W-:Y:S01]  /*4a50*/  BSSY B1, `(.L_x_100) ;  /* 0x000000c000017945 */ /* 0x000fe20003800000 */
[----:B------:R-:W-:Y:S02]  /*4a60*/  ISETP.GE.AND P1, PT, R26, 0x3a, PT ;  /* 0x0000003a1a00780c */ /* 0x000fe40003f26270 */
[----:B------:R-:W-:Y:S02]  /*4a70*/  F2FP.F16.E5M2.UNPACK_B R27, R27 ;  /* 0x0000001bff1b723e */ /* 0x000fe400020004ff */
[----:B------:R-:W-:-:S03]  /*4a80*/  ISETP.LT.OR P5, PT, R6, 0x1, !P1 ;  /* 0x000000010600780c */ /* 0x000fc60004fa1670 */
[----:B------:R-:W-:-:S05]  /*4a90*/  HADD2.F32 R27, -RZ, R27.H0_H0 ;  /* 0x2000001bff1b7230 */ /* 0x000fca0000004100 */
[----:B------:R-:W-:-:S04]  /*4aa0*/  FMUL R28, R27, R16 ;  /* 0x000000101b1c7220 */ /* 0x000fc80000400000 */
[----:B------:R-:W-:Y:S01]  /*4ab0*/  FFMA R28, R23, R13, R28 ;  /* 0x0000000d171c7223 */ /* 0x000fe2000000001c */
[----:B------:R-:W-:-:S04]  /*4ac0*/  PRMT R23, RZ, 0x7610, R23 ;  /* 0x00007610ff177816 */ /* 0x000fc80000000017 */
[----:B------:R-:W-:-:S05]  /*4ad0*/  F2FP.SATFINITE.E5M2.F32.PACK_AB_MERGE_C R27, RZ, R28, RZ ;  /* 0x0000001cff1b723e */ /* 0x000fca00048060ff */
[----:B------:R0:W-:Y:S01]  /*4ae0*/  @!P3 STG.E.U8 desc[UR20][R18.64+0x38], R27 ;  /* 0x0000381b1200b986 */ /* 0x0001e2000c101114 */
[----:B------:R-:W-:Y:S05]  /*4af0*/  @P5 BRA `(.L_x_101) ;  /* 0x0000000000045947 */ /* 0x000fea0003800000 */
[----:B------:R0:W5:Y:S02]  /*4b00*/  LDG.E.U8 R23, desc[UR20][R4.64+0x39] ;  /* 0x0000391404177981 */ /* 0x000164000c1e1100 */
.L_x_101:
[----:B------:R-:W-:Y:S05]  /*4b10*/  BSYNC B1 ;  /* 0x0000000000017941 */ /* 0x000fea0003800000 */
.L_x_100:
[----:B-----5:R-:W-:Y:S01]  /*4b20*/  LOP3.LUT R23, R23, 0xff, RZ, 0xc0, !PT ;  /* 0x000000ff17177812 */ /* 0x020fe200078ec0ff */
[----:B------:R-:W-:Y:S01]  /*4b30*/  BSSY B1, `(.L_x_102) ;  /* 0x000000b000017945 */ /* 0x000fe20003800000 */
[----:B------:R-:W-:Y:S02]  /*4b40*/  ISETP.LT.OR P2, PT, R6, 0x9, !P2 ;  /* 0x000000090600780c */ /* 0x000fe40005741670 */
[----:B------:R-:W-:Y:S02]  /*4b50*/  F2FP.F16.E5M2.UNPACK_B R23, R23 ;  /* 0x00000017ff17723e */ /* 0x000fe400020004ff */
[----:B0-2---:R-:W-:-:S03]  /*4b60*/  PRMT R4, RZ, 0x7610, R4 ;  /* 0x00007610ff047816 */ /* 0x005fc60000000004 */
[----:B------:R-:W-:-:S05]  /*4b70*/  HADD2.F32 R23, -RZ, R23.H0_H0 ;  /* 0x20000017ff177230 */ /* 0x000fca0000004100 */
[----:B------:R-:W-:-:S04]  /*4b80*/  FMUL R23, R23, R16 ;  /* 0x0000001017177220 */ /* 0x000fc80000400000 */
[----:B------:R-:W-:-:S05]  /*4b90*/  FFMA R23, R56, R13, R23 ;  /* 0x0000000d38177223 */ /* 0x000fca0000000017 */
[----:B------:R-:W-:-:S05]  /*4ba0*/  F2FP.SATFINITE.E5M2.F32.PACK_AB_MERGE_C R23, RZ, R23, RZ ;  /* 0x00000017ff17723e */ /* 0x000fca00048060ff */
[----:B------:R0:W-:Y:S01]  /*4bb0*/  @!P5 STG.E.U8 desc[UR20][R18.64+0x39], R23 ;  /* 0x000039171200d986 */ /* 0x0001e2000c101114 */
[----:B------:R-:W-:Y:S05]  /*4bc0*/  @P2 BRA `(.L_x_103) ;  /* 0x0000000000042947 */ /* 0x000fea0003800000 */
[----:B------:R2:W5:Y:S02]  /*4bd0*/  LDG.E.U8 R4, desc[UR20][R24.64+0x38] ;  /* 0x0000381418047981 */ /* 0x000564000c1e1100 */
.L_x_103:
[----:B------:R-:W-:Y:S05]  /*4be0*/  BSYNC B1 ;  /* 0x0000000000017941 */ /* 0x000fea0003800000 */
.L_x_102:
[----:B-----5:R-:W-:Y:S01]  /*4bf0*/  LOP3.LUT R4, R4, 0xff, RZ, 0xc0, !PT ;  /* 0x000000ff04047812 */ /* 0x020fe200078ec0ff */
[----:B------:R-:W-:Y:S01]  /*4c00*/  BSSY B1, `(.L_x_104) ;  /* 0x000000b000017945 */ /* 0x000fe20003800000 */
[----:B------:R-:W-:Y:S02]  /*4c10*/  ISETP.LT.OR P1, PT, R6, 0x9, !P1 ;  /* 0x000000090600780c */ /* 0x000fe40004f21670 */
[----:B------:R-:W-:-:S05]  /*4c20*/  F2FP.F16.E5M2.UNPACK_B R4, R4 ;  /* 0x00000004ff04723e */ /* 0x000fca00020004ff */
[----:B------:R-:W-:-:S05]  /*4c30*/  HADD2.F32 R5, -RZ, R4.H0_H0 ;  /* 0x20000004ff057230 */ /* 0x000fca0000004100 */
[----:B------:R-:W-:-:S04]  /*4c40*/  FMUL R4, R5, R16 ;  /* 0x0000001005047220 */ /* 0x000fc80000400000 */
[----:B------:R-:W-:-:S05]  /*4c50*/  FFMA R4, R21, R13, R4 ;  /* 0x0000000d15047223 */ /* 0x000fca0000000004 */
[----:B------:R-:W-:Y:S02]  /*4c60*/  F2FP.SATFINITE.E5M2.F32.PACK_AB_MERGE_C R5, RZ, R4, RZ ;  /* 0x00000004ff05723e */ /* 0x000fe400048060ff */
[----:B------:R-:W-:-:S03]  /*4c70*/  PRMT R4, RZ, 0x7610, R4 ;  /* 0x00007610ff047816 */ /* 0x000fc60000000004 */
[----:B------:R0:W-:Y:S01]  /*4c80*/  @!P2 STG.E.U8 desc[UR20][R14.64+0x38], R5 ;  /* 0x000038050e00a986 */ /* 0x0001e2000c101114 */
[----:B------:R-:W-:Y:S05]  /*4c90*/  @P1 BRA `(.L_x_105) ;  /* 0x0000000000041947 */ /* 0x000fea0003800000 */
[----:B------:R0:W5:Y:S02]  /*4ca0*/  LDG.E.U8 R4, desc[UR20][R24.64+0x39] ;  /* 0x0000391418047981 */ /* 0x000164000c1e1100 */
.L_x_105:
[----:B------:R-:W-:Y:S05]  /*4cb0*/  BSYNC B1 ;  /* 0x0000000000017941 */ /* 0x000fea0003800000 */
.L_x_104:
[----:B------:R-:W-:Y:S05]  /*4cc0*/  @P1 BRA `(.L_x_106) ;  /* 0x0000000800601947 */ /* 0x000fea0003800000 */
[----:B-----5:R-:W-:-:S04]  /*4cd0*/  LOP3.LUT R4, R4, 0xff, RZ, 0xc0, !PT ;  /* 0x000000ff04047812 */ /* 0x020fc800078ec0ff */
[----:B------:R-:W-:-:S05]  /*4ce0*/  F2FP.F16.E5M2.UNPACK_B R4, R4 ;  /* 0x00000004ff04723e */ /* 0x000fca00020004ff */
[----:B0-----:R-:W-:-:S05]  /*4cf0*/  HADD2.F32 R5, -RZ, R4.H0_H0 ;  /* 0x20000004ff057230 */ /* 0x001fca0000004100 */
[----:B------:R-:W-:-:S04]  /*4d00*/  FMUL R5, R5, R16 ;  /* 0x0000001005057220 */ /* 0x000fc80000400000 */
[----:B------:R-:W-:-:S05]  /*4d10*/  FFMA R5, R22, R13, R5 ;  /* 0x0000000d16057223 */ /* 0x000fca0000000005 */
[----:B------:R-:W-:-:S05]  /*4d20*/  F2FP.SATFINITE.E5M2.F32.PACK_AB_MERGE_C R5, RZ, R5, RZ ;  /* 0x00000005ff05723e */ /* 0x000fca00048060ff */
[----:B------:R0:W-:Y:S01]  /*4d30*/  STG.E.U8 desc[UR20][R14.64+0x39], R5 ;  /* 0x000039050e007986 */ /* 0x0001e2000c101114 */
[----:B------:R-:W-:Y:S05]  /*4d40*/  BRA `(.L_x_106) ;  /* 0x0000000800407947 */ /* 0x000fea0003800000 */
.L_x_41:
[----:B------:R-:W-:Y:S01]  /*4d50*/  ISETP.GE.AND P1, PT, R26, 0x2, PT ;  /* 0x000000021a00780c */ /* 0x000fe20003f26270 */
[-C--:B------:R-:W-:Y:S01]  /*4d60*/  FMUL R84, R84, R13.reuse ;  /* 0x0000000d54547220 */ /* 0x080fe20000400000 */
[----:B------:R-:W-:Y:S01]  /*4d70*/  ISETP.GE.AND P3, PT, R26, 0x1, PT ;  /* 0x000000011a00780c */ /* 0x000fe20003f66270 */
[-C--:B------:R-:W-:Y:S01]  /*4d80*/  FMUL R83, R83, R13.reuse ;  /* 0x0000000d53537220 */ /* 0x080fe20000400000 */
[C---:B------:R-:W-:Y:S01]  /*4d90*/  ISETP.LT.OR P5, PT, R6.reuse, 0x1, !P1 ;  /* 0x000000010600780c */ /* 0x040fe20004fa1670 */
[-C--:B------:R-:W-:Y:S01]  /*4da0*/  FMUL R81, R81, R13.reuse ;  /* 0x0000000d51517220 */ /* 0x080fe20000400000 */
[----:B------:R-:W-:Y:S01]  /*4db0*/  ISETP.LT.OR P2, PT, R6, 0x1, !P3 ;  /* 0x000000010600780c */ /* 0x000fe20005f41670 */
[-C--:B------:R-:W-:Y:S01]  /*4dc0*/  FMUL R82, R82, R13.reuse ;  /* 0x0000000d52527220 */ /* 0x080fe20000400000 */
[----:B------:R-:W-:Y:S01]  /*4dd0*/  ISETP.LT.OR P3, PT, R6, 0x9, !P3 ;  /* 0x000000090600780c */ /* 0x000fe20005f61670 */
[-C--:B------:R-:W-:Y:S01]  /*4de0*/  FMUL R79, R79, R13.reuse ;  /* 0x0000000d4f4f7220 */ /* 0x080fe20000400000 */
[----:B------:R-:W-:Y:S01]  /*4df0*/  F2FP.SATFINITE.E5M2.F32.PACK_AB_MERGE_C R5, RZ, R84, RZ ;  /* 0x00000054ff05723e */ /* 0x000fe200048060ff */
[----:B------:R-:W-:Y:S01]  /*4e00*/  FMUL R80, R80, R13 ;  /* 0x0000000d50507220 */ /* 0x000fe20000400000 */
[----:B------:R-:W-:Y:S01]  /*4e10*/  F2FP.SATFINITE.E5M2.F32.PACK_AB_MERGE_C R83, RZ, R83, RZ ;  /* 0x00000053ff53723e */ /* 0x000fe200048060ff */
[----:B------:R-:W-:Y:S01]  /*4e20*/  FMUL R77, R77, R13 ;  /* 0x0000000d4d4d7220 */ /* 0x000fe20000400000 */
[----:B------:R-:W-:Y:S01]  /*4e30*/  F2FP.SATFINITE.E5M2.F32.PACK_AB_MERGE_C R81, RZ, R81, RZ ;  /* 0x00000051ff51723e */ /* 0x000fe200048060ff */
[-C--:B------:R-:W-:Y:S01]  /*4e40*/  FMUL R78, R78, R13.reuse ;  /* 0x0000000d4e4e7220 */ /* 0x080fe20000400000 */
[----:B------:R-:W-:Y:S01]  /*4e50*/  ISETP.LT.OR P1, PT, R6, 0x9, !P1 ;  /* 0x000000090600780c */ /* 0x000fe20004f21670 */
[----:B------:R0:W-:Y:S01]  /*4e60*/  @!P5 STG.E.U8 desc[UR20][R18.64+0x1], R5 ;  /* 0x000001051200d986 */ /* 0x0001e2000c101114 */
[C---:B------:R-:W-:Y:S01]  /*4e70*/  ISETP.GE.AND P5, PT, R26.reuse, 0x9, PT ;  /* 0x000000091a00780c */ /* 0x040fe20003fa6270 */
[----:B------:R-:W-:Y:S01]  /*4e80*/  FMUL R75, R75, R13 ;  /* 0x0000000d4b4b7220 */ /* 0x000fe20000400000 */
[----:B------:R-:W-:Y:S01]  /*4e90*/  F2FP.SATFINITE.E5M2.F32.PACK_AB_MERGE_C R79, RZ, R79, RZ ;  /* 0x0000004fff4f723e */ /* 0x000fe200048060ff */
[----:B------:R-:W-:Y:S01]  /*4ea0*/  @!P2 STG.E.U8 desc[UR20][R18.64], R83 ;  /* 0x000000531200a986 */ /* 0x000fe2000c101114 */
[----:B------:R-:W-:Y:S01]  /*4eb0*/  ISETP.GE.AND P2, PT, R26, 0xa, PT ;  /* 0x0000000a1a00780c */ /* 0x000fe20003f46270 */
[-C--:B------:R-:W-:Y:S01]  /*4ec0*/  FMUL R76, R76, R13.reuse ;  /* 0x0000000d4c4c7220 */ /* 0x080fe20000400000 */
[----:B------:R-:W-:Y:S01]  /*4ed0*/  F2FP.SATFINITE.E5M2.F32.PACK_AB_MERGE_C R25, RZ, R80, RZ ;  /* 0x00000050ff19723e */ /* 0x000fe200048060ff */
[----:B------:R-:W-:Y:S01]  /*4ee0*/  @!P3 STG.E.U8 desc[UR20][R14.64], R81 ;  /* 0x000000510e00b986 */ /* 0x000fe2000c101114 */
[C---:B------:R-:W-:Y:S01]  /*4ef0*/  ISETP.LT.OR P3, PT, R6.reuse, 0x1, !P5 ;  /* 0x000000010600780c */ /* 0x040fe20006f61670 */
[-C--:B------:R-:W-:Y:S01]  /*4f00*/  FMUL R73, R73, R13.reuse ;  /* 0x0000000d49497220 */ /* 0x080fe20000400000 */
[----:B------:R-:W-:Y:S01]  /*4f10*/  ISETP.LT.OR P6, PT, R6, 0x1, !P2 ;  /* 0x000000010600780c */ /* 0x000fe200057c1670 */
[-C--:B------:R-:W-:Y:S01]  /*4f20*/  FMUL R74, R74, R13.reuse ;  /* 0x0000000d4a4a7220 */ /* 0x080fe20000400000 */
[----:B------:R-:W-:Y:S01]  /*4f30*/  ISETP.LT.OR P5, PT, R6, 0x9, !P5 ;  /* 0x000000090600780c */ /* 0x000fe20006fa1670 */
[-C--:B------:R-:W-:Y:S01]  /*4f40*/  FMUL R71, R71, R13.reuse ;  /* 0x0000000d47477220 */ /* 0x080fe20000400000 */
[----:B0-----:R-:W-:Y:S01]  /*4f50*/  F2FP.SATFINITE.E5M2.F32.PACK_AB_MERGE_C R5, RZ, R82, RZ ;  /* 0x00000052ff05723e */ /* 0x001fe200048060ff */
[----:B------:R-:W-:Y:S01]  /*4f60*/  FMUL R72, R72, R13 ;  /* 0x0000000d48487220 */ /* 0x000fe20000400000 */
[----:B------:R-:W-:Y:S01]  /*4f70*/  F2FP.SATFINITE.E5M2.F32.PACK_AB_MERGE_C R77, RZ, R77, RZ ;  /* 0x0000004dff4d723e */ /* 0x000fe200048060ff */
[-C--:B------:R-:W-:Y:S01]  /*4f80*/  FMUL R69, R69, R13.reuse ;  /* 0x0000000d45457220 */ /* 0x080fe20000400000 */
[----:B------:R-:W-:Y:S01]  /*4f90*/  ISETP.LT.OR P2, PT, R6, 0x9, !P2 ;  /* 0x000000090600780c */ /* 0x000fe20005741670 */
[----:B------:R0:W-:Y:S01]  /*4fa0*/  @!P1 STG.E.U8 desc[UR20][R14.64+0x1], R5 ;  /* 0x000001050e009986 */ /* 0x0001e2000c101114 */
[----:B------:R-:W-:Y:S01]  /*4fb0*/  ISETP.GE.AND P1, PT, R26, 0x12, PT ;  /* 0x000000121a00780c */ /* 0x000fe20003f26270 */
[----:B------:R-:W-:Y:S01]  /*4fc0*/  FMUL R70, R70, R13 ;  /* 0x0000000d46467220 */ /* 0x000fe20000400000 */
[----:B------:R-:W-:Y:S01]  /*4fd0*/  F2FP.SATFINITE.E5M2.F32.PACK_AB_MERGE_C R75, RZ, R75, RZ ;  /* 0x0000004bff4b723e */ /* 0x000fe200048060ff */
[----:B------:R-:W-:Y:S01]  /*4fe0*/  @!P3 STG.E.U8 desc[UR20][R18.64+0x8], R79 ;  /* 0x0000084f1200b986 */ /* 0x000fe2000c101114 */
[----:B------:R-:W-:Y:S01]  /*4ff0*/  ISETP.GE.AND P3, PT, R26, 0x11, PT ;  /* 0x000000111a00780c */ /* 0x000fe20003f66270 */
[----:B------:R-:W-:Y:S01]  /*5000*/  FMUL R68, R68, R13 ;  /* 0x0000000d44447220 */ /* 0x000fe20000400000 */
[----:B------:R-:W-:Y:S01]  /*5010*/  F2FP.SATFINITE.E5M2.F32.PACK_AB_MERGE_C R73, RZ, R73, RZ ;  /* 0x00000049ff49723e */ /* 0x000fe200048060ff */
[----:B------:R1:W-:Y:S01]  /*5020*/  @!P6 STG.E.U8 desc[UR20][R18.64+0x9], R25 ;  /* 0x000009191200e986 */ /* 0x0003e2000c101114 */
[C---:B------:R-:W-:Y:S01]  /*5030*/  ISETP.LT.OR P6, PT, R6.reuse, 0x1, !P1 ;  /* 0x000000010600780c */ /* 0x040fe20004fc1670 */
[-C--:B------:R-:W-:Y:S01]  /*5040*/  FMUL R67, R67, R13.reuse ;  /* 0x0000000d43437220 */ /* 0x080fe20000400000 */
[C---:B------:R-:W-:Y:S01]  /*5050*/  ISETP.LT.OR P1, PT, R6.reuse, 0x9, !P1 ;  /* 0x000000090600780c */ /* 0x040fe20004f21670 */
[----:B------:R-:W-:Y:S01]  /*5060*/  @!P5 STG.E.U8 desc[UR20][R14.64+0x8], R77 ;  /* 0x0000084d0e00d986 */ /* 0x000fe2000c101114 */
[C---:B------:R-:W-:Y:S01]  /*5070*/  ISETP.LT.OR P5, PT, R6.reuse, 0x1, !P3 ;  /* 0x000000010600780c */ /* 0x040fe20005fa1670 */
[-C--:B------:R-:W-:Y:S01]  /*5080*/  FMUL R65, R65, R13.reuse ;  /* 0x0000000d41417220 */ /* 0x080fe20000400000 */
[----:B------:R-:W-:Y:S01]  /*5090*/  ISETP.LT.OR P3, PT, R6, 0x9, !P3 ;  /* 0x000000090600780c */ /* 0x000fe20005f61670 */
[-C--:B------:R-:W-:Y:S01]  /*50a0*/  FMUL R66, R66, R13.reuse ;  /* 0x0000000d42427220 */ /* 0x080fe20000400000 */
[----:B0-----:R-:W-:Y:S01]  /*50b0*/  F2FP.SATFINITE.E5M2.F32.PACK_AB_MERGE_C R5, RZ, R78, RZ ;  /* 0x0000004eff05723e */ /* 0x001fe200048060ff */
[----:B------:R-:W-:Y:S01]  /*50c0*/  FMUL R64, R64, R13 ;  /* 0x0000000d40407220 */ /* 0x000fe20000400000 */
[----:B------:R-:W-:Y:S01]  /*50d0*/  F2FP.SATFINITE.E5M2.F32.PACK_AB_MERGE_C R71, RZ, R71, RZ ;  /* 0x00000047ff47723e */ /* 0x000fe200048060ff */
[-C--:B------:R-:W-:Y:S01]  /*50e0*/  FMUL R63, R63, R13.reuse ;  /* 0x0000000d3f3f7220 */ /* 0x080fe20000400000 */
[----:B-1----:R-:W-:Y:S01]  /*50f0*/  F2FP.SATFINITE.E5M2.F32.PACK_AB_MERGE_C R25, RZ, R76, RZ ;  /* 0x0000004cff19723e */ /* 0x002fe200048060ff */
[----:B------:R0:W-:Y:S01]  /*5100*/  @!P2 STG.E.U8 desc[UR20][R14.64+0x9], R5 ;  /* 0x000009050e00a986 */ /* 0x0001e2000c101114 */
[C---:B------:R-:W-:Y:S01]  /*5110*/  ISETP.GE.AND P2, PT, R26.reuse, 0x1a, PT ;  /* 0x0000001a1a00780c */ /* 0x040fe20003f46270 */
        /* <DEDUP_REMOVED lines=29> */
[----:B------:R-:W-:Y:S01]  /*52f0*/  ISETP.LT.OR P6, PT, R6, 0x1, !P3 ;  /* 0x000000010600780c */ /* 0x000fe20005fc1670 */
[----:B------:R-:W-:Y:S01]  /*5300*/  FMUL R22, R22, R13 ;  /* 0x0000000d16167220 */ /* 0x000fe20000400000 */
[C---:B------:R-:W-:Y:S01]  /*5310*/  ISETP.LT.OR P3, PT, R6.reuse, 0x9, !P3 ;  /* 0x000000090600780c */ /* 0x040fe20005f61670 */
[----:B------:R-:W-:Y:S01]  /*5320*/  @!P5 STG.E.U8 desc[UR20][R14.64+0x18], R69 ;  /* 0x000018450e00d986 */ /* 0x000fe2000c101114 */
[----:B------:R-:W-:-:S02]  /*5330*/  ISETP.LT.OR P5, PT, R6, 0x1, !P1 ;  /* 0x000000010600780c */ /* 0x000fc40004fa1670 */
[----:B0-----:R-:W-:Y:S02]  /*5340*/  F2FP.SATFINITE.E5M2.F32.PACK_AB_MERGE_C R5, RZ, R70, RZ ;  /* 0x00000046ff05723e */ /* 0x001fe400048060ff */
[----:B------:R-:W-:Y:S02]  /*5350*/  ISETP.LT.OR P1, PT, R6, 0x9, !P1 ;  /* 0x000000090600780c */ /* 0x000fe40004f21670 */
[----:B------:R-:W-:Y:S01]  /*5360*/  F2FP.SATFINITE.E5M2.F32.PACK_AB_MERGE_C R59, RZ, R59, RZ ;  /* 0x0000003bff3b723e */ /* 0x000fe200048060ff */
[----:B------:R0:W-:Y:S01]  /*5370*/  @!P2 STG.E.U8 desc[UR20][R14.64+0x19], R5 ;  /* 0x000019050e00a986 */ /* 0x0001e2000c101114 */
[----:B-1----:R-:W-:Y:S02]  /*5380*/  F2FP.SATFINITE.E5M2.F32.PACK_AB_MERGE_C R25, RZ, R68, RZ ;  /* 0x00000044ff19723e */ /* 0x002fe400048060ff */
[----:B------:R-:W-:Y:S01]  /*5390*/  ISETP.GE.AND P2, PT, R26, 0x2a, PT ;  /* 0x0000002a1a00780c */ /* 0x000fe20003f46270 */
[----:B------:R-:W-:Y:S01]  /*53a0*/  @!P6 STG.E.U8 desc[UR20][R18.64+0x20], R67 ;  /* 0x000020431200e986 */ /* 0x000fe2000c101114 */
[----:B------:R-:W-:-:S02]  /*53b0*/  F2FP.SATFINITE.E5M2.F32.PACK_AB_MERGE_C R57, RZ, R57, RZ ;  /* 0x00000039ff39723e */ /* 0x000fc400048060ff */
[----:B------:R-:W-:Y:S01]  /*53c0*/  F2FP.SATFINITE.E5M2.F32.PACK_AB_MERGE_C R23, RZ, R23, RZ ;  /* 0x00000017ff17723e */ /* 0x000fe200048060ff */
[----:B------:R1:W-:Y:S01]  /*53d0*/  @!P5 STG.E.U8 desc[UR20][R18.64+0x21], R25 ;  /* 0x000021191200d986 */ /* 0x0003e2000c101114 */
[----:B------:R-:W-:Y:S02]  /*53e0*/  ISETP.GE.AND P5, PT, R26, 0x29, PT ;  /* 0x000000291a00780c */ /* 0x000fe40003fa6270 */
[----:B------:R-:W-:Y:S01]  /*53f0*/  F2FP.SATFINITE.E5M2.F32.PACK_AB_MERGE_C R21, RZ, R21, RZ ;  /* 0x00000015ff15723e */ /* 0x000fe200048060ff */
[----:B------:R-:W-:Y:S01]  /*5400*/  @!P3 STG.E.U8 desc[UR20][R14.64+0x20], R65 ;  /* 0x000020410e00b986 */ /* 0x000fe2000c101114 */
[C---:B------:R-:W-:Y:S02]  /*5410*/  ISETP.LT.OR P3, PT, R6.reuse, 0x1, !P2 ;  /* 0x000000010600780c */ /* 0x040fe40005761670 */
[C---:B------:R-:W-:Y:S02]  /*5420*/  ISETP.LT.OR P6, PT, R6.reuse, 0x1, !P5 ;  /* 0x000000010600780c */ /* 0x040fe40006fc1670 */
[----:B------:R-:W-:-:S02]  /*5430*/  ISETP.LT.OR P5, PT, R6, 0x9, !P5 ;  /* 0x000000090600780c */ /* 0x000fc40006fa1670 */
[----:B0-----:R-:W-:Y:S02]  /*5440*/  F2FP.SATFINITE.E5M2.F32.PACK_AB_MERGE_C R5, RZ, R66, RZ ;  /* 0x00000042ff05723e */ /* 0x001fe400048060ff */
[----:B-1----:R-:W-:Y:S02]  /*5450*/  F2FP.SATFINITE.E5M2.F32.PACK_AB_MERGE_C R25, RZ, R64, RZ ;  /* 0x00000040ff19723e */ /* 0x002fe400048060ff */
[----:B------:R-:W-:Y:S01]  /*5460*/  ISETP.LT.OR P2, PT, R6, 0x9, !P2 ;  /* 0x000000090600780c */ /* 0x000fe20005741670 */
[----:B------:R0:W-:Y:S01]  /*5470*/  @!P1 STG.E.U8 desc[UR20][R14.64+0x21], R5 ;  /* 0x000021050e009986 */ /* 0x0001e2000c101114 */
[C---:B------:R-:W-:Y:S02]  /*5480*/  ISETP.GE.AND P1, PT, R26.reuse, 0x31, PT ;  /* 0x000000311a00780c */ /* 0x040fe40003f26270 */
[----:B------:R-:W-:Y:S01]  /*5490*/  F2FP.SATFINITE.E5M2.F32.PACK_AB_MERGE_C R27, RZ, R22, RZ ;  /* 0x00000016ff1b723e */ /* 0x000fe200048060ff */
[----:B------:R1:W-:Y:S01]  /*54a0*/  @!P3 STG.E.U8 desc[UR20][R18.64+0x29], R25 ;  /* 0x000029191200b986 */ /* 0x0003e2000c101114 */
[----:B------:R-:W-:-:S03]  /*54b0*/  ISETP.GE.AND P3, PT, R26, 0x32, PT ;  /* 0x000000321a00780c */ /* 0x000fc60003f66270 */
[----:B------:R-:W-:Y:S01]  /*54c0*/  @!P6 STG.E.U8 desc[UR20][R18.64+0x28], R63 ;  /* 0x0000283f1200e986 */ /* 0x000fe2000c101114 */
[C---:B------:R-:W-:Y:S02]  /*54d0*/  ISETP.LT.OR P6, PT, R6.reuse, 0x1, !P1 ;  /* 0x000000010600780c */ /* 0x040fe40004fc1670 */
[C---:B------:R-:W-:Y:S01]  /*54e0*/  ISETP.LT.OR P1, PT, R6.reuse, 0x9, !P1 ;  /* 0x000000090600780c */ /* 0x040fe20004f21670 */
[----:B------:R-:W-:Y:S01]  /*54f0*/  @!P5 STG.E.U8 desc[UR20][R14.64+0x28], R61 ;  /* 0x0000283d0e00d986 */ /* 0x000fe2000c101114 */
[C---:B------:R-:W-:Y:S02]  /*5500*/  ISETP.LT.OR P5, PT, R6.reuse, 0x1, !P3 ;  /* 0x000000010600780c */ /* 0x040fe40005fa1670 */
[----:B0-----:R-:W-:Y:S02]  /*5510*/  F2FP.SATFINITE.E5M2.F32.PACK_AB_MERGE_C R5, RZ, R62, RZ ;  /* 0x0000003eff05723e */ /* 0x001fe400048060ff */
[----:B-1----:R-:W-:Y:S02]  /*5520*/  F2FP.SATFINITE.E5M2.F32.PACK_AB_MERGE_C R25, RZ, R60, RZ ;  /* 0x0000003cff19723e */ /* 0x002fe400048060ff */
[----:B------:R-:W-:Y:S01]  /*5530*/  ISETP.LT.OR P3, PT, R6, 0x9, !P3 ;  /* 0x000000090600780c */ /* 0x000fe20005f61670 */
[----:B------:R0:W-:Y:S01]  /*5540*/  @!P2 STG.E.U8 desc[UR20][R14.64+0x29], R5 ;  /* 0x000029050e00a986 */ /* 0x0001e2000c101114 */
[----:B------:R-:W-:-:S03]  /*5550*/  ISETP.GE.AND P2, PT, R26, 0x39, PT ;  /* 0x000000391a00780c */ /* 0x000fc60003f46270 */
[----:B------:R-:W-:Y:S01]  /*5560*/  @!P6 STG.E.U8 desc[UR20][R18.64+0x30], R59 ;  /* 0x0000303b1200e986 */ /* 0x000fe2000c101114 */
[----:B------:R-:W-:-:S03]  /*5570*/  ISETP.GE.AND P6, PT, R26, 0x3a, PT ;  /* 0x0000003a1a00780c */ /* 0x000fc60003fc6270 */
[----:B------:R1:W-:Y:S01]  /*5580*/  @!P5 STG.E.U8 desc[UR20][R18.64+0x31], R25 ;  /* 0x000031191200d986 */ /* 0x0003e2000c101114 */
[C---:B------:R-:W-:Y:S02]  /*5590*/  ISETP.LT.OR P5, PT, R6.reuse, 0x1, !P6 ;  /* 0x000000010600780c */ /* 0x040fe400077a1670 */
[C---:B------:R-:W-:Y:S01]  /*55a0*/  ISETP.LT.OR P6, PT, R6.reuse, 0x9, !P6 ;  /* 0x000000090600780c */ /* 0x040fe200077c1670 */
[----:B------:R2:W-:Y:S01]  /*55b0*/  @!P1 STG.E.U8 desc[UR20][R14.64+0x30], R57 ;  /* 0x000030390e009986 */ /* 0x0005e2000c101114 */
[C---:B------:R-:W-:Y:S02]  /*55c0*/  ISETP.LT.OR P1, PT, R6.reuse, 0x1, !P2 ;  /* 0x000000010600780c */ /* 0x040fe40005721670 */
[----:B------:R-:W-:Y:S02]  /*55d0*/  ISETP.LT.OR P2, PT, R6, 0x9, !P2 ;  /* 0x000000090600780c */ /* 0x000fe40005741670 */
[----:B0-----:R-:W-:Y:S02]  /*55e0*/  F2FP.SATFINITE.E5M2.F32.PACK_AB_MERGE_C R5, RZ, R58, RZ ;  /* 0x0000003aff05723e */ /* 0x001fe400048060ff */
[----:B-1----:R-:W-:-:S03]  /*55f0*/  F2FP.SATFINITE.E5M2.F32.PACK_AB_MERGE_C R25, RZ, R56, RZ ;  /* 0x00000038ff19723e */ /* 0x002fc600048060ff */
[----:B------:R2:W-:Y:S04]  /*5600*/  @!P3 STG.E.U8 desc[UR20][R14.64+0x31], R5 ;  /* 0x000031050e00b986 */ /* 0x0005e8000c101114 */
[----:B------:R2:W-:Y:S04]  /*5610*/  @!P1 STG.E.U8 desc[UR20][R18.64+0x38], R23 ;  /* 0x0000381712009986 */ /* 0x0005e8000c101114 */
[----:B------:R2:W-:Y:S04]  /*5620*/  @!P5 STG.E.U8 desc[UR20][R18.64+0x39], R25 ;  /* 0x000039191200d986 */ /* 0x0005e8000c101114 */
[----:B------:R2:W-:Y:S04]  /*5630*/  @!P2 STG.E.U8 desc[UR20][R14.64+0x38], R21 ;  /* 0x000038150e00a986 */ /* 0x0005e8000c101114 */
[----:B------:R2:W-:Y:S02]  /*5640*/  @!P6 STG.E.U8 desc[UR20][R14.64+0x39], R27 ;  /* 0x0000391b0e00e986 */ /* 0x0005e4000c101114 */
.L_x_106:
[----:B------:R-:W-:Y:S05]  /*5650*/  BSYNC B0 ;  /* 0x0000000000007941 */ /* 0x000fea0003800000 */
.L_x_40:
[C---:B------:R-:W-:Y:S01]  /*5660*/  LEA R2, P1, R8.reuse, R2, 0x1 ;  /* 0x0000000208027211 */ /* 0x040fe200078208ff */
[----:B------:R-:W-:Y:S01]  /*5670*/  ULDC.64 UR6, c[0x0][0x650] ;  /* 0x0001940000067ab9 */ /* 0x000fe20000000a00 */
[----:B-----5:R-:W-:Y:S01]  /*5680*/  IMAD.U32 R4, RZ, RZ, UR16 ;  /* 0x00000010ff047e24 */ /* 0x020fe2000f8e00ff */
[----:B012---:R-:W-:Y:S01]  /*5690*/  PRMT R14, RZ, 0x7610, R14 ;  /* 0x00007610ff0e7816 */ /* 0x007fe2000000000e */
[----:B------:R-:W-:Y:S01]  /*56a0*/  IMAD.MOV.U32 R6, RZ, RZ, -0x1 ;  /* 0xffffffffff067424 */ /* 0x000fe200078e00ff */
[----:B------:R-:W-:Y:S01]  /*56b0*/  LEA.HI.X R3, R8, R3, R0, 0x1, P1 ;  /* 0x0000000308037211 */ /* 0x000fe200008f0c00 */
[----:B------:R0:W-:Y:S01]  /*56c0*/  SYNCS.ARRIVE.TRANS64.A1T0 RZ, [R4+UR23], RZ ;  /* 0x000000ff04ff79a7 */ /* 0x0001e20008100017 */
[----:B------:R-:W-:Y:S01]  /*56d0*/  ISETP.GE.U32.AND P1, PT, R2, UR6, PT ;  /* 0x0000000602007c0c */ /* 0x000fe2000bf26070 */
[----:B------:R-:W-:-:S03]  /*56e0*/  IMAD.MOV.U32 R5, RZ, RZ, -0x1 ;  /* 0xffffffffff057424 */ /* 0x000fc600078e00ff */
[----:B------:R-:W-:Y:S01]  /*56f0*/  ISETP.GE.U32.AND.EX P1, PT, R3, UR7, PT, P1 ;  /* 0x0000000703007c0c */ /* 0x000fe2000bf26110 */
[----:B0-----:R-:W-:-:S12]  /*5700*/  IMAD.MOV.U32 R4, RZ, RZ, -0x1 ;  /* 0xffffffffff047424 */ /* 0x001fd800078e00ff */
[----:B------:R-:W-:Y:S05]  /*5710*/  @P1 BRA `(.L_x_107) ;  /* 0x0000000400601947 */ /* 0x000fea0003800000 */
[----:B------:R-:W0:Y:S01]  /*5720*/  S2R R26, SR_CTAID.X ;  /* 0x00000000001a7919 */ /* 0x000e220000002500 */
[----:B------:R-:W1:Y:S01]  /*5730*/  LDC.64 R22, c[0x0][0x628] ;  /* 0x00018a00ff167b82 */ /* 0x000e620000000a00 */
[----:B------:R-:W-:Y:S01]  /*5740*/  ULDC UR6, c[0x0][0x150] ;  /* 0x0000540000067ab9 */ /* 0x000fe20000000800 */
[----:B------:R-:W-:Y:S01]  /*5750*/  IMAD.MOV.U32 R18, RZ, RZ, R2 ;  /* 0x000000ffff127224 */ /* 0x000fe200078e0002 */
[----:B------:R-:W2:Y:S01]  /*5760*/  S2R R28, SR_CTAID.Y ;  /* 0x00000000001c7919 */ /* 0x000ea20000002600 */
[----:B------:R-:W-:-:S04]  /*5770*/  IMAD.MOV.U32 R19, RZ, RZ, R3 ;  /* 0x000000ffff137224 */ /* 0x000fc800078e0003 */
[----:B------:R-:W2:Y:S08]  /*5780*/  LDC R29, c[0x0][0x144] ;  /* 0x00005100ff1d7b82 */ /* 0x000eb00000000800 */
[----:B------:R-:W2:Y:S08]  /*5790*/  LDC R6, c[0x0][0x630] ;  /* 0x00018c00ff067b82 */ /* 0x000eb00000000800 */
[----:B---34-:R-:W3:Y:S01]  /*57a0*/  LDC.64 R24, c[0x0][0x620] ;  /* 0x00018800ff187b82 */ /* 0x018ee20000000a00 */
[----:B-1----:R-:W-:-:S04]  /*57b0*/  ISETP.NE.U32.AND P1, PT, R22, RZ, PT ;  /* 0x000000ff1600720c */ /* 0x002fc80003f25070 */
[----:B------:R-:W-:Y:S02]  /*57c0*/  ISETP.NE.AND.EX P1, PT, R23, RZ, PT, P1 ;  /* 0x000000ff1700720c */ /* 0x000fe40003f25310 */
[----:B0-----:R-:W-:-:S05]  /*57d0*/  I2FP.F32.U32 R4, R26 ;  /* 0x0000001a00047245 */ /* 0x001fca0000201000 */
[----:B------:R-:W-:-:S04]  /*57e0*/  FMUL R4, R4, UR6 ;  /* 0x0000000604047c20 */ /* 0x000fc80008400000 */
[----:B------:R0:W1:Y:S02]  /*57f0*/  F2I.U32.TRUNC.NTZ R27, R4 ;  /* 0x00000004001b7305 */ /* 0x000064000020f000 */
[----:B--2---:R-:W-:Y:S05]  /*5800*/  @!P1 BRA `(.L_x_108) ;  /* 0x0000000000289947 */ /* 0x004fea0003800000 */
[----:B------:R-:W2:Y:S02]  /*5810*/  LDC R5, c[0x0][0x634] ;  /* 0x00018d00ff057b82 */ /* 0x000ea40000000800 */
[----:B--2---:R-:W-:-:S05]  /*5820*/  IADD3 R19, P1, R2, R5, RZ ;  /* 0x0000000502137210 */ /* 0x004fca0007f3e0ff */
[----:B------:R-:W-:-:S04]  /*5830*/  IMAD.X R21, RZ, RZ, R3, P1 ;  /* 0x000000ffff157224 */ /* 0x000fc800008e0603 */
[----:B0-----:R-:W-:-:S04]  /*5840*/  IMAD.WIDE.U32 R4, R21, R22, RZ ;  /* 0x0000001615047225 */ /* 0x001fc800078e00ff */
[----:B------:R-:W-:-:S04]  /*5850*/  IMAD.WIDE.U32 R14, P1, R19, R23, R4 ;  /* 0x00000017130e7225 */ /* 0x000fc80007820004 */
[----:B------:R-:W-:-:S04]  /*5860*/  IMAD.WIDE.U32 R4, R19, R22, RZ ;  /* 0x0000001613047225 */ /* 0x000fc800078e00ff */
[----:B------:R-:W-:Y:S01]  /*5870*/  IMAD.X R19, RZ, RZ, RZ, P1 ;  /* 0x000000ffff137224 */ /* 0x000fe200008e06ff */
[----:B------:R-:W-:Y:S01]  /*5880*/  IADD3 RZ, P1, R5, R14, RZ ;  /* 0x0000000e05ff7210 */ /* 0x000fe20007f3e0ff */
[----:B------:R-:W-:-:S04]  /*5890*/  IMAD.MOV.U32 R18, RZ, RZ, R15 ;  /* 0x000000ffff127224 */ /* 0x000fc800078e000f */
[----:B------:R-:W-:-:S08]  /*58a0*/  IMAD.WIDE.U32.X R18, R21, R23, R18, P1 ;  /* 0x0000001715127225 */ /* 0x000fd000008e0412 */
.L_x_108:
[-CC-:B------:R-:W-:Y:S01]  /*58b0*/  SHF.R.U64 R23, R18, R6.reuse, R19.reuse ;  /* 0x0000000612177219 */ /* 0x180fe20000001213 */
[----:B------:R-:W2:Y:S01]  /*58c0*/  LDC.64 R32, c[0x0][0x640] ;  /* 0x00019000ff207b82 */ /* 0x000ea20000000a00 */
[----:B0-----:R-:W-:Y:S01]  /*58d0*/  SHF.R.U32.HI R4, RZ, R6, R19 ;  /* 0x00000006ff047219 */ /* 0x001fe20000011613 */
[----:B-1----:R-:W-:Y:S01]  /*58e0*/  IMAD.MOV R27, RZ, RZ, -R27 ;  /* 0x000000ffff1b7224 */ /* 0x002fe200078e0a1b */
[----:B------:R-:W-:Y:S01]  /*58f0*/  IADD3 R15, P1, RZ, -R23, RZ ;  /* 0x80000017ff0f7210 */ /* 0x000fe20007f3e0ff */
[----:B------:R-:W-:Y:S01]  /*5900*/  ULDC UR6, c[0x0][0x154] ;  /* 0x0000550000067ab9 */ /* 0x000fe20000000800 */
[----:B------:R-:W-:Y:S02]  /*5910*/  IMAD.MOV.U32 R19, RZ, RZ, 0x1 ;  /* 0x00000001ff137424 */ /* 0x000fe400078e00ff */
[----:B------:R-:W-:Y:S01]  /*5920*/  IMAD R29, R29, R27, R26 ;  /* 0x0000001b1d1d7224 */ /* 0x000fe200078e021a */
[----:B------:R-:W0:Y:S01]  /*5930*/  LDC R14, c[0x0][0x618] ;  /* 0x00018600ff0e7b82 */ /* 0x000e220000000800 */
[----:B------:R-:W-:-:S04]  /*5940*/  IMAD.X R5, RZ, RZ, ~R4, P1 ;  /* 0x000000ffff057224 */ /* 0x000fc800008e0e04 */
[-C--:B---3--:R-:W-:Y:S02]  /*5950*/  IMAD R6, R5, R24.reuse, RZ ;  /* 0x0000001805067224 */ /* 0x088fe400078e02ff */
[C---:B------:R-:W-:Y:S01]  /*5960*/  IMAD.WIDE.U32 R4, R15.reuse, R24, R2 ;  /* 0x000000180f047225 */ /* 0x040fe200078e0002 */
[----:B------:R-:W1:Y:S03]  /*5970*/  LDC R18, c[0x0][0x608] ;  /* 0x00018200ff127b82 */ /* 0x000e660000000800 */
[----:B------:R-:W-:Y:S01]  /*5980*/  IMAD R15, R15, R25, R6 ;  /* 0x000000190f0f7224 */ /* 0x000fe200078e0206 */
[----:B------:R-:W-:-:S03]  /*5990*/  I2FP.F32.U32 R6, R28 ;  /* 0x0000001c00067245 */ /* 0x000fc60000201000 */
[----:B------:R-:W-:Y:S01]  /*59a0*/  IMAD.IADD R5, R5, 0x1, R15 ;  /* 0x0000000105057824 */ /* 0x000fe200078e020f */
[----:B------:R-:W3:Y:S01]  /*59b0*/  LDC R30, c[0x0][0x658] ;  /* 0x00019600ff1e7b82 */ /* 0x000ee20000000800 */
[----:B--2---:R-:W-:Y:S01]  /*59c0*/  ISETP.NE.U32.AND P1, PT, R32, RZ, PT ;  /* 0x000000ff2000720c */ /* 0x004fe20003f25070 */
[----:B------:R-:W-:-:S03]  /*59d0*/  IMAD.MOV.U32 R15, RZ, RZ, -0x1 ;  /* 0xffffffffff0f7424 */ /* 0x000fc600078e00ff */
[----:B------:R-:W-:-:S03]  /*59e0*/  ISETP.NE.AND.EX P1, PT, R33, RZ, PT, P1 ;  /* 0x000000ff2100720c */ /* 0x000fc60003f25310 */
[----:B------:R-:W2:Y:S01]  /*59f0*/  LDC R27, c[0x0][0x148] ;  /* 0x00005200ff1b7b82 */ /* 0x000ea20000000800 */
[-CC-:B0-----:R-:W-:Y:S02]  /*5a00*/  SHF.R.U64 R22, R4, R14.reuse, R5.reuse ;  /* 0x0000000e04167219 */ /* 0x181fe40000001205 */
[----:B------:R-:W-:Y:S01]  /*5a10*/  SHF.R.U32.HI R5, RZ, R14, R5 ;  /* 0x0000000eff057219 */ /* 0x000fe20000011605 */
[----:B------:R-:W-:-:S04]  /*5a20*/  FMUL R14, R6, UR6 ;  /* 0x00000006060e7c20 */ /* 0x000fc80008400000 */
[----:B------:R-:W0:Y:S01]  /*5a30*/  LDC R26, c[0x0][0x600] ;  /* 0x00018000ff1a7b82 */ /* 0x000e220000000800 */
[----:B------:R4:W0:Y:S01]  /*5a40*/  F2I.U32.TRUNC.NTZ R25, R14 ;  /* 0x0000000e00197305 */ /* 0x000822000020f000 */
[-CC-:B-1----:R-:W-:Y:S02]  /*5a50*/  SHF.R.U64 R6, R22, R18.reuse, R5.reuse ;  /* 0x0000001216067219 */ /* 0x182fe40000001205 */
[----:B------:R-:W-:-:S04]  /*5a60*/  SHF.R.U32.HI R5, RZ, R18, R5 ;  /* 0x00000012ff057219 */ /* 0x000fc80000011605 */
[----:B------:R-:W1:Y:S01]  /*5a70*/  LDC R34, c[0x0][0x648] ;  /* 0x00019200ff227b82 */ /* 0x000e620000000800 */
[-CC-:B---3--:R-:W-:Y:S02]  /*5a80*/  SHF.R.U64 R24, R6, R30.reuse, R5.reuse ;  /* 0x0000001e06187219 */ /* 0x188fe40000001205 */
[-C--:B------:R-:W-:Y:S02]  /*5a90*/  SHF.L.U32 R15, R15, R30.reuse, RZ ;  /* 0x0000001e0f0f7219 */ /* 0x080fe400000006ff */
[-C--:B------:R-:W-:Y:S01]  /*5aa0*/  SHF.R.U32.HI R5, RZ, R30.reuse, R5 ;  /* 0x0000001eff057219 */ /* 0x080fe20000011605 */
[----:B------:R-:W-:Y:S01]  /*5ab0*/  IMAD.MOV.U32 R4, RZ, RZ, R24 ;  /* 0x000000ffff047224 */ /* 0x000fe200078e0018 */
[----:B------:R-:W-:Y:S01]  /*5ac0*/  SHF.L.U32 R30, R19, R30, RZ ;  /* 0x0000001e131e7219 */ /* 0x000fe200000006ff */
[----:B------:R-:W3:Y:S01]  /*5ad0*/  LDC R35, c[0x0][0x638] ;  /* 0x00018e00ff237b82 */ /* 0x000ee20000000800 */
[----:B------:R-:W-:-:S07]  /*5ae0*/  LOP3.LUT R31, RZ, R15, RZ, 0x33, !PT ;  /* 0x0000000fff1f7212 */ /* 0x000fce00078e33ff */
[----:B------:R-:W0:Y:S01]  /*5af0*/  LDC R36, c[0x0][0x610] ;  /* 0x00018400ff247b82 */ /* 0x000e220000000800 */
[----:B----4-:R-:W-:Y:S05]  /*5b00*/  @!P1 BRA `(.L_x_109) ;  /* 0x0000000000289947 */ /* 0x010fea0003800000 */
        /* <DEDUP_REMOVED lines=10> */
.L_x_109:
[----:B-1----:R-:W-:Y:S01]  /*5bb0*/  SHF.R.U64 R4, R4, R34, R5 ;  /* 0x0000002204047219 */ /* 0x002fe20000001205 */
[----:B0-----:R-:W-:Y:S01]  /*5bc0*/  VIADD R19, R26, 0xffffffff ;  /* 0xffffffff1a137836 */ /* 0x001fe20000000000 */
[----:B------:R-:W-:Y:S01]  /*5bd0*/  LOP3.LUT R15, R6, R31, RZ, 0xc0, !PT ;  /* 0x0000001f060f7212 */ /* 0x000fe200078ec0ff */
[----:B------:R-:W-:Y:S02]  /*5be0*/  IMAD.MOV R25, RZ, RZ, -R25 ;  /* 0x000000ffff197224 */ /* 0x000fe400078e0a19 */
[----:B------:R-:W-:Y:S02]  /*5bf0*/  IMAD.MOV R5, RZ, RZ, -R4 ;  /* 0x000000ffff057224 */ /* 0x000fe400078e0a04 */
[----:B------:R-:W-:Y:S01]  /*5c00*/  IMAD R6, R30, R4, R15 ;  /* 0x000000041e067224 */ /* 0x000fe200078e020f */
[----:B------:R-:W-:Y:S01]  /*5c10*/  LOP3.LUT R15, R22, R19, RZ, 0xc0, !PT ;  /* 0x00000013160f7212 */ /* 0x000fe200078ec0ff */
[----:B--2---:R-:W-:Y:S02]  /*5c20*/  @P4 IMAD R29, R27, R25, R28 ;  /* 0x000000191b1d4224 */ /* 0x004fe400078e021c */
[----:B---3--:R-:W-:-:S02]  /*5c30*/  IMAD R4, R5, R35, R24 ;  /* 0x0000002305047224 */ /* 0x008fc400078e0218 */
[----:B------:R-:W-:Y:S02]  /*5c40*/  IMAD R6, R6, R36, R29 ;  /* 0x0000002406067224 */ /* 0x000fe400078e021d */
[----:B------:R-:W-:Y:S02]  /*5c50*/  IMAD R5, R4, R26, R15 ;  /* 0x0000001a04057224 */ /* 0x000fe400078e020f */
[----:B------:R-:W-:-:S03]  /*5c60*/  IMAD.MOV.U32 R14, RZ, RZ, 0x1 ;  /* 0x00000001ff0e7424 */ /* 0x000fc600078e00ff */
[----:B------:R-:W-:Y:S02]  /*5c70*/  SEL R4, R5, R6, !P4 ;  /* 0x0000000605047207 */ /* 0x000fe40006000000 */
[----:B------:R-:W-:Y:S01]  /*5c80*/  SEL R6, R6, R5, !P4 ;  /* 0x0000000506067207 */ /* 0x000fe20006000000 */
[----:B------:R-:W-:-:S07]  /*5c90*/  IMAD.MOV.U32 R5, RZ, RZ, R23 ;  /* 0x000000ffff057224 */ /* 0x000fce00078e0017 */
.L_x_107:
[----:B------:R-:W-:Y:S02]  /*5ca0*/  LOP3.LUT P1, RZ, R14, 0xff, RZ, 0xc0, !PT ;  /* 0x000000ff0eff7812 */ /* 0x000fe4000782c0ff */
[----:B------:R-:W-:-:S11]  /*5cb0*/  LOP3.LUT R86, R86, 0x1, RZ, 0x3c, !PT ;  /* 0x0000000156567812 */ /* 0x000fd600078e3cff */
[----:B------:R-:W-:Y:S05]  /*5cc0*/  @P1 BRA `(.L_x_110) ;  /* 0xffffffc000001947 */ /* 0x000fea000383ffff */
[----:B------:R-:W-:Y:S05]  /*5cd0*/  EXIT ;  /* 0x000000000000794d */ /* 0x000fea0003800000 */
.L_x_18:
[----:B------:R-:W-:-:S08]  /*5ce0*/  ISETP.NE.AND P0, PT, R22, RZ, PT ;  /* 0x000000ff1600720c */ /* 0x000fd00003f05270 */
[----:B--2-45:R-:W0:-:S00]  /*5cf0*/  USETMAXREG.DEALLOC.CTAPOOL 0x28 ;  /* 0x00000028000079c8 */ /* 0x034e0000080e0500 */
[----:B------:R-:W-:Y:S05]  /*5d00*/  @P0 EXIT ;  /* 0x000000000000094d */ /* 0x000fea0003800000 */
[----:B0-----:R-:W-:Y:S01]  /*5d10*/  LOP3.LUT P0, RZ, R17, 0xff, RZ, 0xc0, !PT ;  /* 0x000000ff11ff7812 */ /* 0x001fe2000780c0ff */
[----:B------:R-:W-:Y:S02]  /*5d20*/  IMAD.MOV.U32 R12, RZ, RZ, 0x1 ;  /* 0x00000001ff0c7424 */ /* 0x000fe400078e00ff */
[----:B------:R-:W-:-:S10]  /*5d30*/  IMAD.MOV.U32 R13, RZ, RZ, RZ ;  /* 0x000000ffff0d7224 */ /* 0x000fd400078e00ff */
[----:B------:R-:W-:Y:S05]  /*5d40*/  @!P0 BRA `(.L_x_111) ;  /* 0x0000000c001c8947 */ /* 0x000fea0003800000 */
[----:B------:R-:W0:Y:S01]  /*5d50*/  S2UR UR8, SR_CgaCtaId ;  /* 0x00000000000879c3 */ /* 0x000e220000008800 */
[----:B------:R-:W-:Y:S01]  /*5d60*/  LOP3.LUT P0, RZ, R11, 0x1f, RZ, 0xc0, !PT ;  /* 0x0000001f0bff7812 */ /* 0x000fe2000780c0ff */
[----:B------:R-:W-:Y:S01]  /*5d70*/  ULDC UR5, c[0x0][0x658] ;  /* 0x0001960000057ab9 */ /* 0x000fe20000000800 */
[----:B------:R-:W-:Y:S01]  /*5d80*/  UMOV UR6, 0xffffffff ;  /* 0xffffffff00067882 */ /* 0x000fe20000000000 */
[----:B------:R-:W-:Y:S01]  /*5d90*/  BSSY B0, `(.L_x_111) ;  /* 0x00000c2000007945 */ /* 0x000fe20003800000 */
[----:B------:R-:W-:Y:S01]  /*5da0*/  USHF.L.U32 UR6, UR6, UR5, URZ ;  /* 0x0000000506067299 */ /* 0x000fe2000800063f */
[C---:B------:R-:W-:Y:S01]  /*5db0*/  ISETP.NE.AND P2, PT, R10.reuse, RZ, PT ;  /* 0x000000ff0a00720c */ /* 0x040fe20003f45270 */
[----:B------:R-:W-:Y:S01]  /*5dc0*/  IMAD.MOV.U32 R15, RZ, RZ, 0x1 ;  /* 0x00000001ff0f7424 */ /* 0x000fe200078e00ff */
[----:B------:R-:W-:Y:S01]  /*5dd0*/  ISETP.NE.OR P0, PT, R10, RZ, !P0 ;  /* 0x000000ff0a00720c */ /* 0x000fe20004705670 */
[----:B------:R-:W-:Y:S01]  /*5de0*/  IMAD.MOV.U32 R12, RZ, RZ, 0x1 ;  /* 0x00000001ff0c7424 */ /* 0x000fe200078e00ff */
[----:B------:R-:W-:Y:S01]  /*5df0*/  LOP3.LUT R14, R7, 0x2, RZ, 0xfc, !PT ;  /* 0x00000002070e7812 */ /* 0x000fe200078efcff */
[----:B------:R-:W-:Y:S01]  /*5e00*/  IMAD.MOV.U32 R13, RZ, RZ, RZ ;  /* 0x000000ffff0d7224 */ /* 0x000fe200078e00ff */
[----:B------:R-:W-:Y:S01]  /*5e10*/  ULDC UR4, c[0x0][0x600] ;  /* 0x0001800000047ab9 */ /* 0x000fe20000000800 */
[----:B------:R-:W-:Y:S01]  /*5e20*/  UMOV UR7, 0x1 ;  /* 0x0000000100077882 */ /* 0x000fe20000000000 */
[----:B------:R-:W-:-:S02]  /*5e30*/  UIADD3 UR22, UR13, 0x1, URZ ;  /* 0x000000010d167890 */ /* 0x000fc4000fffe03f */
[----:B------:R-:W-:Y:S02]  /*5e40*/  UIADD3 UR15, UR4, -0x1, URZ ;  /* 0xffffffff040f7890 */ /* 0x000fe4000fffe03f */
[----:B------:R-:W-:Y:S02]  /*5e50*/  USHF.L.U32 UR17, UR7, UR5, URZ ;  /* 0x0000000507117299 */ /* 0x000fe4000800063f */
[----:B------:R-:W-:Y:S01]  /*5e60*/  ULOP3.LUT UR16, URZ, UR6, URZ, 0x33, !UPT ;  /* 0x000000063f107292 */ /* 0x000fe2000f8e333f */
[----:B------:R-:W-:Y:S01]  /*5e70*/  ULDC.64 UR20, c[0x0][0x198] ;  /* 0x0000660000147ab9 */ /* 0x000fe20000000a00 */
[----:B0-----:R-:W-:-:S10]  /*5e80*/  IMAD.U32 R17, RZ, RZ, UR8 ;  /* 0x00000008ff117e24 */ /* 0x001fd4000f8e00ff */
.L_x_123:
[----:B------:R-:W-:-:S03]  /*5e90*/  UMOV UR4, 0xffffffff ;  /* 0xffffffff00047882 */ /* 0x000fc60000000000 */
[----:B------:R-:W-:Y:S05]  /*5ea0*/  BRA.DIV UR4, `(.L_x_112) ;  /* 0x0000002e04347947 */ /* 0x000fea000b800000 */
[----:B------:R-:W-:-:S13]  /*5eb0*/  ELECT P1, URZ, PT ;  /* 0x00000000003f782f */ /* 0x000fda0003820000 */
.L_x_188:
[----:B------:R-:W0:Y:S01]  /*5ec0*/  LDC R10, c[0x0][0x28c] ;  /* 0x0000a300ff0a7b82 */ /* 0x000e220000000800 */
[----:B------:R-:W-:Y:S01]  /*5ed0*/  BSSY B1, `(.L_x_113) ;  /* 0x000003a000017945 */ /* 0x000fe20003800000 */
[----:B0-----:R-:W-:-:S13]  /*5ee0*/  ISETP.LT.OR P1, PT, R10, 0x1, !P1 ;  /* 0x000000010a00780c */ /* 0x001fda0004f21670 */
[----:B------:R-:W-:Y:S05]  /*5ef0*/  @P1 BRA `(.L_x_114) ;  /* 0x0000000000dc1947 */ /* 0x000fea0003800000 */
[----:B------:R-:W-:Y:S02]  /*5f00*/  IMAD R17, R6, 0x4, R17 ;  /* 0x0000000406117824 */ /* 0x000fe400078e0211 */
[----:B------:R-:W-:Y:S02]  /*5f10*/  IMAD.SHL.U32 R16, R4, 0x40, RZ ;  /* 0x0000004004107824 */ /* 0x000fe400078e00ff */
[----:B------:R-:W-:Y:S02]  /*5f20*/  IMAD.MOV.U32 R20, RZ, RZ, RZ ;  /* 0x000000ffff147224 */ /* 0x000fe400078e00ff */
[----:B------:R-:W-:Y:S02]  /*5f30*/  IMAD.U32 R22, RZ, RZ, UR22 ;  /* 0x00000016ff167e24 */ /* 0x000fe4000f8e00ff */
[----:B------:R-:W-:Y:S02]  /*5f40*/  IMAD.MOV.U32 R4, RZ, RZ, R12 ;  /* 0x000000ffff047224 */ /* 0x000fe400078e000c */
[----:B------:R-:W-:-:S02]  /*5f50*/  IMAD.MOV.U32 R6, RZ, RZ, R13 ;  /* 0x000000ffff067224 */ /* 0x000fc400078e000d */
[----:B------:R-:W-:-:S07]  /*5f60*/  IMAD.SHL.U32 R18, R17, 0x10, RZ ;  /* 0x0000001011127824 */ /* 0x000fce00078e00ff */
.L_x_118:
[----:B------:R-:W0:Y:S01]  /*5f70*/  S2UR UR4, SR_CgaCtaId ;  /* 0x00000000000479c3 */ /* 0x000e220000008800 */
[----:B------:R-:W-:-:S07]  /*5f80*/  MOV R10, 0x400 ;  /* 0x00000400000a7802 */ /* 0x000fce0000000f00 */
[----:B------:R-:W1:Y:S01]  /*5f90*/  @!P2 LDC R11, c[0x0][0x500] ;  /* 0x00014000ff0bab82 */ /* 0x000e620000000800 */
[----:B0-----:R-:W-:-:S05]  /*5fa0*/  IMAD.U32 R17, RZ, RZ, UR4 ;  /* 0x00000004ff117e24 */ /* 0x001fca000f8e00ff */
[----:B------:R-:W-:Y:S02]  /*5fb0*/  LEA R21, R17, R10, 0x18 ;  /* 0x0000000a11157211 */ /* 0x000fe400078ec0ff */
[----:B------:R-:W-:-:S03]  /*5fc0*/  SHF.L.U32 R10, R4, 0x1f, RZ ;  /* 0x0000001f040a7819 */ /* 0x000fc600000006ff */
[----:B------:R-:W-:-:S04]  /*5fd0*/  IMAD R19, R6, 0x8, R21 ;  /* 0x0000000806137824 */ /* 0x000fc800078e0215 */
[----:B------:R-:W0:Y:S02]  /*5fe0*/  SYNCS.PHASECHK.TRANS64.TRYWAIT P1, [R19+URZ+0x1c0], R10 ;  /* 0x0001c00a130075a7 */ /* 0x000e24000802017f */
[----:B01----:R-:W-:Y:S05]  /*5ff0*/  @!P1 BRA `(.L_x_115) ;  /* 0x0000002c00009947 */ /* 0x003fea0003800000 */
.L_x_189:
[----:B0-----:R-:W-:Y:S01]  /*6000*/  PRMT R10, R14, 0x9910, RZ ;  /* 0x000099100e0a7816 */ /* 0x001fe200000000ff */
[----:B------:R0:W-:Y:S03]  /*6010*/  @!P2 SYNCS.ARRIVE.TRANS64 RZ, [R19+URZ], R11 ;  /* 0x0000000b13ffa9a7 */ /* 0x0001e6000800003f */
[----:B------:R-:W-:-:S13]  /*6020*/  ISETP.NE.AND P1, PT, R10, 0x2, PT ;  /* 0x000000020a00780c */ /* 0x000fda0003f25270 */
[----:B0-----:R-:W-:Y:S05]  /*6030*/  @P1 BRA `(.L_x_116) ;  /* 0x0000000000041947 */ /* 0x001fea0003800000 */
[----:B------:R-:W-:Y:S01]  /*6040*/  BPT.TRAP 0x1 ;  /* 0x000000040000795c */ /* 0x000fe20000300000 */
.L_x_116:
[----:B------:R-:W-:Y:S05]  /*6050*/  @P0 BRA `(.L_x_117) ;  /* 0x0000000000040947 */ /* 0x000fea0003800000 */
[----:B------:R-:W-:Y:S01]  /*6060*/  BPT.TRAP 0x1 ;  /* 0x000000040000795c */ /* 0x000fe20000300000 */
.L_x_117:
[----:B------:R-:W-:Y:S01]  /*6070*/  IMAD.SHL.U32 R10, R6, 0x800, RZ ;  /* 0x00000800060a7824 */ /* 0x000fe200078e00ff */
[----:B------:R-:W-:Y:S01]  /*6080*/  R2UR UR8, R21 ;  /* 0x00000000150872ca */ /* 0x000fe200000e0000 */
[----:B------:R-:W-:Y:S01]  /*6090*/  VIADD R22, R22, 0xffffffff ;  /* 0xffffffff16167836 */ /* 0x000fe20000000000 */
[----:B------:R-:W-:Y:S01]  /*60a0*/  R2UR UR9, R19 ;  /* 0x00000000130972ca */ /* 0x000fe200000e0000 */
[--C-:B------:R-:W-:Y:S01]  /*60b0*/  IMAD R11, R17, 0x200, R10.reuse ;  /* 0x00000200110b7824 */ /* 0x100fe200078e020a */
[----:B------:R-:W-:Y:S01]  /*60c0*/  IADD3 R10, R21, 0x1c480, R10 ;  /* 0x0001c480150a7810 */ /* 0x000fe20007ffe00a */
[----:B------:R-:W-:Y:S01]  /*60d0*/  UIADD3 UR4, UP0, UR20, 0xf0, URZ ;  /* 0x000000f014047890 */ /* 0x000fe2000ff1e03f */
[----:B------:R-:W-:Y:S01]  /*60e0*/  R2UR UR11, R18 ;  /* 0x00000000120b72ca */ /* 0x000fe200000e0000 */
[----:B------:R-:W-:Y:S01]  /*60f0*/  UIADD3 UR24, UP1, UR20, 0x1f0, URZ ;  /* 0x000001f014187890 */ /* 0x000fe2000ff3e03f */
[----:B------:R-:W-:Y:S01]  /*6100*/  R2UR UR5, R11 ;  /* 0x000000000b0572ca */ /* 0x000fe200000e0000 */
[----:B------:R-:W-:Y:S01]  /*6110*/  VIADD R6, R6, 0x1 ;  /* 0x0000000106067836 */ /* 0x000fe20000000000 */
[----:B------:R-:W-:Y:S01]  /*6120*/  R2UR UR10, R20 ;  /* 0x00000000140a72ca */ /* 0x000fe200000e0000 */
[----:B------:R-:W-:Y:S01]  /*6130*/  UIADD3.X UR25, URZ, UR21, URZ, UP1, !UPT ;  /* 0x000000153f197290 */ /* 0x000fe20008ffe43f */
[----:B------:R-:W-:Y:S01]  /*6140*/  R2UR UR12, R5 ;  /* 0x00000000050c72ca */ /* 0x000fe200000e0000 */
[----:B------:R-:W-:Y:S01]  /*6150*/  UMOV UR19, 0xf0000 ;  /* 0x000f000000137882 */ /* 0x000fe20000000000 */
[----:B------:R-:W-:Y:S01]  /*6160*/  R2UR UR14, R10 ;  /* 0x000000000a0e72ca */ /* 0x000fe200000e0000 */
[----:B------:R-:W-:Y:S01]  /*6170*/  UMOV UR6, 0x0 ;  /* 0x0000000000067882 */ /* 0x000fe20000000000 */
[----:B------:R-:W-:Y:S01]  /*6180*/  R2UR UR18, R16 ;  /* 0x00000000101272ca */ /* 0x000fe200000e0000 */
[----:B------:R-:W-:Y:S01]  /*6190*/  UMOV UR7, 0x10000000 ;  /* 0x1000000000077882 */ /* 0x000fe20000000000 */
[----:B------:R-:W-:Y:S01]  /*61a0*/  ISETP.GT.AND P3, PT, R22, 0x1, PT ;  /* 0x000000011600780c */ /* 0x000fe20003f64270 */
[----:B------:R-:W-:Y:S01]  /*61b0*/  VIADD R20, R20, 0x20 ;  /* 0x0000002014147836 */ /* 0x000fe20000000000 */
[----:B------:R-:W-:Y:S01]  /*61c0*/  ISETP.NE.AND P1, PT, R6, 0x38, PT ;  /* 0x000000380600780c */ /* 0x000fe20003f25270 */
[----:B------:R-:W-:-:S02]  /*61d0*/  UIADD3 UR8, UR8, 0x480, UR5 ;  /* 0x0000048008087890 */ /* 0x000fc4000fffe005 */
[----:B------:R-:W-:Y:S01]  /*61e0*/  UIADD3.X UR5, URZ, UR21, URZ, UP0, !UPT ;  /* 0x000000153f057290 */ /* 0x000fe200087fe43f */
[----:B------:R-:W-:Y:S02]  /*61f0*/  SEL R11, RZ, 0x1, P1 ;  /* 0x00000001ff0b7807 */ /* 0x000fe40000800000 */
[----:B------:R-:W-:Y:S02]  /*6200*/  SEL R6, R6, RZ, P1 ;  /* 0x000000ff06067207 */ /* 0x000fe40000800000 */
[----:B------:R-:W-:-:S04]  /*6210*/  LOP3.LUT R4, R4, R11, RZ, 0x3c, !PT ;  /* 0x0000000b04047212 */ /* 0x000fc800078e3cff */
[----:B------:R0:W-:Y:S02]  /*6220*/  UTMALDG.3D.MULTICAST [UR8], [UR4], UR19, desc[UR6] ;  /* 0x00000608040073b4 */ /* 0x0001e40008011813 */
[----:B0-----:R-:W-:Y:S01]  /*6230*/  UMOV UR8, UR14 ;  /* 0x0000000e00087c82 */ /* 0x001fe20008000000 */
[----:B------:R-:W-:Y:S02]  /*6240*/  UMOV UR11, UR18 ;  /* 0x00000012000b7c82 */ /* 0x000fe40008000000 */
[----:B------:R0:W-:Y:S02]  /*6250*/  UTMALDG.3D [UR8], [UR24], desc[UR6] ;  /* 0x00000608180075b4 */ /* 0x0001e40008011000 */
[----:B0-----:R-:W-:Y:S05]  /*6260*/  @P3 BRA `(.L_x_118) ;  /* 0xfffffffc00403947 */ /* 0x001fea000383ffff */
.L_x_114:
[----:B------:R-:W-:Y:S05]  /*6270*/  BSYNC B1 ;  /* 0x0000000000017941 */ /* 0x000fea0003800000 */
.L_x_113:
[----:B------:R-:W-:Y:S01]  /*6280*/  LOP3.LUT P5, RZ, R15, 0xff, RZ, 0xc0, !PT ;  /* 0x000000ff0fff7812 */ /* 0x000fe200078ac0ff */
[----:B------:R-:W-:Y:S01]  /*6290*/  VIADD R13, R13, UR13 ;  /* 0x0000000d0d0d7c36 */ /* 0x000fe20008000000 */
[----:B------:R-:W-:Y:S01]  /*62a0*/  ULDC.64 UR4, c[0x0][0x650] ;  /* 0x0001940000047ab9 */ /* 0x000fe20000000a00 */
[----:B------:R-:W-:Y:S01]  /*62b0*/  IMAD.U32 R5, RZ, RZ, UR13 ;  /* 0x0000000dff057e24 */ /* 0x000fe2000f8e00ff */
[----:B------:R-:W-:Y:S01]  /*62c0*/  UISETP.GE.U32.AND UP0, UPT, UR13, 0x38, UPT ;  /* 0x000000380d00788c */ /* 0x000fe2000bf06070 */
[----:B------:R-:W-:Y:S01]  /*62d0*/  BSSY B1, `(.L_x_119) ;  /* 0x000006b000017945 */ /* 0x000fe20003800000 */
[----:B------:R-:W-:Y:S01]  /*62e0*/  ISETP.GT.U32.AND P1, PT, R13, 0x37, PT ;  /* 0x000000370d00780c */ /* 0x000fe20003f24070 */
[----:B------:R-:W-:Y:S01]  /*62f0*/  IMAD.MOV.U32 R6, RZ, RZ, -0x1 ;  /* 0xffffffffff067424 */ /* 0x000fe200078e00ff */
[----:B------:R-:W-:Y:S02]  /*6300*/  PRMT R10, RZ, 0x7610, R10 ;  /* 0x00007610ff0a7816 */ /* 0x000fe4000000000a */
[----:B------:R-:W-:-:S02]  /*6310*/  ISETP.LT.U32.AND P1, PT, R5, 0x38, P1 ;  /* 0x000000380500780c */ /* 0x000fc40000f21070 */
[----:B------:R-:W-:Y:S01]  /*6320*/  PLOP3.LUT P3, PT, PT, PT, UP0, 0x80, 0x0 ;  /* 0x000000000000781c */ /* 0x000fe20003f6f008 */
[----:B------:R-:W0:Y:S01]  /*6330*/  @P5 S2R R17, SR_CgaCtaId ;  /* 0x0000000000115919 */ /* 0x000e220000008800 */
[----:B------:R-:W-:Y:S02]  /*6340*/  @P5 MOV R4, 0x400 ;  /* 0x0000040000045802 */ /* 0x000fe40000000f00 */
[----:B------:R-:W-:Y:S02]  /*6350*/  SEL R11, RZ, 0x1, !P1 ;  /* 0x00000001ff0b7807 */ /* 0x000fe40004800000 */
[----:B------:R-:W-:Y:S02]  /*6360*/  PRMT R15, RZ, 0x7610, R15 ;  /* 0x00007610ff0f7816 */ /* 0x000fe4000000000f */
[----:B------:R-:W-:Y:S02]  /*6370*/  LOP3.LUT R12, R12, R11, RZ, 0x3c, !PT ;  /* 0x0000000b0c0c7212 */ /* 0x000fe400078e3cff */
[----:B0-----:R-:W-:-:S04]  /*6380*/  @P5 LEA R4, R17, R4, 0x18 ;  /* 0x0000000411045211 */ /* 0x001fc800078ec0ff */
[----:B------:R0:W-:Y:S01]  /*6390*/  @P5 SYNCS.ARRIVE.TRANS64.A1T0 RZ, [R4+URZ+0x3b8], RZ ;  /* 0x0003b8ff04ff59a7 */ /* 0x0001e2000810003f */
[----:B------:R-:W-:-:S04]  /*63a0*/  IADD3 R2, P5, R2, R8, RZ ;  /* 0x0000000802027210 */ /* 0x000fc80007fbe0ff */
[----:B------:R-:W-:Y:S01]  /*63b0*/  ISETP.GE.U32.AND P1, PT, R2, UR4, PT ;  /* 0x0000000402007c0c */ /* 0x000fe2000bf26070 */
[----:B------:R-:W-:Y:S01]  /*63c0*/  IMAD.X R3, R3, 0x1, R0, P5 ;  /* 0x0000000103037824 */ /* 0x000fe200028e0600 */
[----:B0-----:R-:W-:-:S04]  /*63d0*/  SHF.R.U32.HI R4, RZ, 0x3, R13 ;  /* 0x00000003ff047819 */ /* 0x001fc8000001160d */
[----:B------:R-:W-:Y:S01]  /*63e0*/  ISETP.GE.U32.AND.EX P1, PT, R3, UR5, PT, P1 ;  /* 0x0000000503007c0c */ /* 0x000fe2000bf26110 */
[----:B------:R-:W-:-:S04]  /*63f0*/  IMAD.WIDE.U32 R4, R4, 0x24924925, RZ ;  /* 0x2492492504047825 */ /* 0x000fc800078e00ff */
[----:B------:R-:W-:Y:S01]  /*6400*/  IMAD R13, R5, -0x38, R13 ;  /* 0xffffffc8050d7824 */ /* 0x000fe200078e020d */
[----:B------:R-:W-:Y:S01]  /*6410*/  @P3 LOP3.LUT R12, R12, 0x1, R5, 0x78, !PT ;  /* 0x000000010c0c3812 */ /* 0x000fe200078e7805 */
[----:B------:R-:W-:Y:S02]  /*6420*/  IMAD.MOV.U32 R4, RZ, RZ, -0x1 ;  /* 0xffffffffff047424 */ /* 0x000fe400078e00ff */
[----:B------:R-:W-:-:S04]  /*6430*/  IMAD.MOV.U32 R5, RZ, RZ, -0x1 ;  /* 0xffffffffff057424 */ /* 0x000fc800078e00ff */
[----:B------:R-:W-:Y:S05]  /*6440*/  @P1 BRA `(.L_x_120) ;  /* 0x00000004004c1947 */ /* 0x000fea0003800000 */
[----:B------:R-:W0:Y:S01]  /*6450*/  S2R R18, SR_CTAID.X ;  /* 0x0000000000127919 */ /* 0x000e220000002500 */
[----:B------:R-:W-:Y:S01]  /*6460*/  ULDC.64 UR4, c[0x0][0x628] ;  /* 0x00018a0000047ab9 */ /* 0x000fe20000000a00 */
[----:B------:R-:W1:Y:S01]  /*6470*/  LDC R19, c[0x0][0x144] ;  /* 0x00005100ff137b82 */ /* 0x000e620000000800 */
[----:B------:R-:W-:Y:S01]  /*6480*/  ISETP.NE.U32.AND P1, PT, RZ, UR4, PT ;  /* 0x00000004ff007c0c */ /* 0x000fe2000bf25070 */
[----:B------:R-:W2:Y:S01]  /*6490*/  S2R R6, SR_CTAID.Y ;  /* 0x0000000000067919 */ /* 0x000ea20000002600 */
[----:B------:R-:W-:Y:S01]  /*64a0*/  ULDC UR7, c[0x0][0x630] ;  /* 0x00018c0000077ab9 */ /* 0x000fe20000000800 */
[----:B------:R-:W-:Y:S01]  /*64b0*/  ULDC UR8, c[0x0][0x150] ;  /* 0x0000540000087ab9 */ /* 0x000fe20000000800 */
[----:B------:R-:W-:Y:S01]  /*64c0*/  ISETP.NE.AND.EX P1, PT, RZ, UR5, PT, P1 ;  /* 0x00000005ff007c0c */ /* 0x000fe2000bf25310 */
[----:B------:R-:W-:Y:S02]  /*64d0*/  IMAD.MOV.U32 R4, RZ, RZ, R2 ;  /* 0x000000ffff047224 */ /* 0x000fe400078e0002 */
[----:B------:R-:W-:Y:S01]  /*64e0*/  IMAD.MOV.U32 R5, RZ, RZ, R3 ;  /* 0x000000ffff057224 */ /* 0x000fe200078e0003 */
[----:B0-----:R-:W-:-:S09]  /*64f0*/  I2FP.F32.U32 R20, R18 ;  /* 0x0000001200147245 */ /* 0x001fd20000201000 */
[----:B------:R-:W-:Y:S05]  /*6500*/  @!P1 BRA `(.L_x_121) ;  /* 0x0000000000289947 */ /* 0x000fea0003800000 */
[----:B------:R-:W-:Y:S02]  /*6510*/  ULDC UR6, c[0x0][0x634] ;  /* 0x00018d0000067ab9 */ /* 0x000fe40000000800 */
[----:B------:R-:W-:-:S05]  /*6520*/  IADD3 R5, P1, R2, UR6, RZ ;  /* 0x0000000602057c10 */ /* 0x000fca000ff3e0ff */
[----:B------:R-:W-:-:S04]  /*6530*/  IMAD.X R21, RZ, RZ, R3, P1 ;  /* 0x000000ffff157224 */ /* 0x000fc800008e0603 */
[----:B------:R-:W-:-:S04]  /*6540*/  IMAD.WIDE.U32 R10, R21, UR4, RZ ;  /* 0x00000004150a7c25 */ /* 0x000fc8000f8e00ff */
[----:B------:R-:W-:-:S04]  /*6550*/  IMAD.WIDE.U32 R10, P1, R5, UR5, R10 ;  /* 0x00000005050a7c25 */ /* 0x000fc8000f82000a */
[----:B------:R-:W-:-:S04]  /*6560*/  IMAD.WIDE.U32 R4, R5, UR4, RZ ;  /* 0x0000000405047c25 */ /* 0x000fc8000f8e00ff */
[----:B------:R-:W-:Y:S01]  /*6570*/  IMAD.MOV.U32 R4, RZ, RZ, R11 ;  /* 0x000000ffff047224 */ /* 0x000fe200078e000b */
[----:B------:R-:W-:Y:S01]  /*6580*/  IADD3 RZ, P3, R5, R10, RZ ;  /* 0x0000000a05ff7210 */ /* 0x000fe20007f7e0ff */
[----:B------:R-:W-:-:S04]  /*6590*/  IMAD.X R5, RZ, RZ, RZ, P1 ;  /* 0x000000ffff057224 */ /* 0x000fc800008e06ff */
[----:B------:R-:W-:-:S08]  /*65a0*/  IMAD.WIDE.U32.X R4, R21, UR5, R4, P3 ;  /* 0x0000000515047c25 */ /* 0x000fd000098e0404 */
.L_x_121:
[----:B------:R-:W-:Y:S01]  /*65b0*/  FMUL R20, R20, UR8 ;  /* 0x0000000814147c20 */ /* 0x000fe20008400000 */
[--C-:B------:R-:W-:Y:S01]  /*65c0*/  SHF.R.U64 R16, R4, UR7, R5.reuse ;  /* 0x0000000704107c19 */ /* 0x100fe20008001205 */
[----:B------:R-:W-:Y:S01]  /*65d0*/  ULDC.64 UR4, c[0x0][0x620] ;  /* 0x0001880000047ab9 */ /* 0x000fe20000000a00 */
[----:B------:R-:W-:Y:S01]  /*65e0*/  SHF.R.U32.HI R4, RZ, UR7, R5 ;  /* 0x00000007ff047c19 */ /* 0x000fe20008011605 */
[----:B------:R-:W-:Y:S01]  /*65f0*/  ULDC.64 UR6, c[0x0][0x640] ;  /* 0x0001900000067ab9 */ /* 0x000fe20000000a00 */
[----:B------:R-:W-:Y:S01]  /*6600*/  IADD3 R5, P1, RZ, -R16, RZ ;  /* 0x80000010ff057210 */ /* 0x000fe20007f3e0ff */
[----:B------:R-:W0:Y:S01]  /*6610*/  F2I.U32.TRUNC.NTZ R20, R20 ;  /* 0x0000001400147305 */ /* 0x000e22000020f000 */
[----:B------:R-:W3:Y:S03]  /*6620*/  LDC R21, c[0x0][0x148] ;  /* 0x00005200ff157b82 */ /* 0x000ee60000000800 */
[----:B------:R-:W-:Y:S01]  /*6630*/  IMAD.X R4, RZ, RZ, ~R4, P1 ;  /* 0x000000ffff047224 */ /* 0x000fe200008e0e04 */
[----:B------:R-:W-:-:S03]  /*6640*/  ISETP.NE.U32.AND P1, PT, RZ, UR6, PT ;  /* 0x00000006ff007c0c */ /* 0x000fc6000bf25070 */
[----:B------:R-:W-:Y:S01]  /*6650*/  IMAD R4, R4, UR4, RZ ;  /* 0x0000000404047c24 */ /* 0x000fe2000f8e02ff */
[----:B------:R-:W-:-:S03]  /*6660*/  ISETP.NE.AND.EX P1, PT, RZ, UR7, PT, P1 ;  /* 0x00000007ff007c0c */ /* 0x000fc6000bf25310 */
[C---:B------:R-:W-:Y:S01]  /*6670*/  IMAD R11, R5.reuse, UR5, R4 ;  /* 0x00000005050b7c24 */ /* 0x040fe2000f8e0204 */
[----:B------:R-:W-:Y:S01]  /*6680*/  ULDC UR5, c[0x0][0x154] ;  /* 0x0000550000057ab9 */ /* 0x000fe20000000800 */
[----:B------:R-:W-:Y:S01]  /*6690*/  IMAD.WIDE.U32 R4, R5, UR4, R2 ;  /* 0x0000000405047c25 */ /* 0x000fe2000f8e0002 */
[----:B------:R-:W-:-:S03]  /*66a0*/  ULDC UR4, c[0x0][0x618] ;  /* 0x0001860000047ab9 */ /* 0x000fc60000000800 */
[----:B0-----:R-:W-:Y:S02]  /*66b0*/  IMAD.MOV R10, RZ, RZ, -R20 ;  /* 0x000000ffff0a7224 */ /* 0x001fe400078e0a14 */
[----:B------:R-:W-:Y:S02]  /*66c0*/  IMAD.IADD R5, R5, 0x1, R11 ;  /* 0x0000000105057824 */ /* 0x000fe400078e020b */
[----:B-1----:R-:W-:Y:S01]  /*66d0*/  IMAD R18, R19, R10, R18 ;  /* 0x0000000a13127224 */ /* 0x002fe200078e0212 */
[----:B--2---:R-:W-:Y:S02]  /*66e0*/  I2FP.F32.U32 R10, R6 ;  /* 0x00000006000a7245 */ /* 0x004fe40000201000 */
[--C-:B------:R-:W-:Y:S02]  /*66f0*/  SHF.R.U64 R19, R4, UR4, R5.reuse ;  /* 0x0000000404137c19 */ /* 0x100fe40008001205 */
[----:B------:R-:W-:Y:S01]  /*6700*/  SHF.R.U32.HI R4, RZ, UR4, R5 ;  /* 0x00000004ff047c19 */ /* 0x000fe20008011605 */
[----:B------:R-:W-:Y:S01]  /*6710*/  FMUL R10, R10, UR5 ;  /* 0x000000050a0a7c20 */ /* 0x000fe20008400000 */
[----:B------:R-:W-:-:S02]  /*6720*/  ULDC UR4, c[0x0][0x608] ;  /* 0x0001820000047ab9 */ /* 0x000fc40000000800 */
[--C-:B------:R-:W-:Y:S01]  /*6730*/  SHF.R.U64 R22, R19, UR4, R4.reuse ;  /* 0x0000000413167c19 */ /* 0x100fe20008001204 */
[----:B------:R0:W1:Y:S01]  /*6740*/  F2I.U32.TRUNC.NTZ R24, R10 ;  /* 0x0000000a00187305 */ /* 0x000062000020f000 */
[----:B------:R-:W-:Y:S01]  /*6750*/  SHF.R.U32.HI R5, RZ, UR4, R4 ;  /* 0x00000004ff057c19 */ /* 0x000fe20008011604 */
[----:B------:R-:W-:-:S03]  /*6760*/  ULDC UR4, c[0x0][0x658] ;  /* 0x0001960000047ab9 */ /* 0x000fc60000000800 */
[--C-:B------:R-:W-:Y:S02]  /*6770*/  SHF.R.U64 R20, R22, UR4, R5.reuse ;  /* 0x0000000416147c19 */ /* 0x100fe40008001205 */
[----:B------:R-:W-:-:S03]  /*6780*/  SHF.R.U32.HI R23, RZ, UR4, R5 ;  /* 0x00000004ff177c19 */ /* 0x000fc60008011605 */
[----:B------:R-:W-:Y:S02]  /*6790*/  IMAD.MOV.U32 R4, RZ, RZ, R20 ;  /* 0x000000ffff047224 */ /* 0x000fe400078e0014 */
[----:B------:R-:W-:Y:S01]  /*67a0*/  IMAD.MOV.U32 R5, RZ, RZ, R23 ;  /* 0x000000ffff057224 */ /* 0x000fe200078e0017 */
[----:B0-----:R-:W-:Y:S06]  /*67b0*/  @!P1 BRA `(.L_x_122) ;  /* 0x0000000000289947 */ /* 0x001fec0003800000 */
        /* <DEDUP_REMOVED lines=10> */
.L_x_122:
[----:B------:R-:W-:Y:S01]  /*6860*/  ULDC UR4, c[0x0][0x648] ;  /* 0x0001920000047ab9 */ /* 0x000fe20000000800 */
[----:B------:R-:W-:Y:S01]  /*6870*/  LOP3.LUT R22, R22, UR16, RZ, 0xc0, !PT ;  /* 0x0000001016167c12 */ /* 0x000fe2000f8ec0ff */
[----:B-1----:R-:W-:Y:S01]  /*6880*/  IMAD.MOV R24, RZ, RZ, -R24 ;  /* 0x000000ffff187224 */ /* 0x002fe200078e0a18 */
[----:B------:R-:W-:Y:S01]  /*6890*/  SHF.R.U64 R5, R4, UR4, R5 ;  /* 0x0000000404057c19 */ /* 0x000fe20008001205 */
[----:B------:R-:W-:Y:S01]  /*68a0*/  ULDC UR4, c[0x0][0x638] ;  /* 0x00018e0000047ab9 */ /* 0x000fe20000000800 */
[----:B------:R-:W-:Y:S01]  /*68b0*/  LOP3.LUT R19, R19, UR15, RZ, 0xc0, !PT ;  /* 0x0000000f13137c12 */ /* 0x000fe2000f8ec0ff */
[----:B---3--:R-:W-:Y:S01]  /*68c0*/  @P4 IMAD R18, R21, R24, R6 ;  /* 0x0000001815124224 */ /* 0x008fe200078e0206 */
[----:B------:R-:W-:Y:S01]  /*68d0*/  ULDC UR5, c[0x0][0x610] ;  /* 0x0001840000057ab9 */ /* 0x000fe20000000800 */
[----:B------:R-:W-:Y:S02]  /*68e0*/  IMAD.MOV R11, RZ, RZ, -R5 ;  /* 0x000000ffff0b7224 */ /* 0x000fe400078e0a05 */
[----:B------:R-:W-:-:S02]  /*68f0*/  IMAD R5, R5, UR17, R22 ;  /* 0x0000001105057c24 */ /* 0x000fc4000f8e0216 */
[----:B------:R-:W-:Y:S01]  /*6900*/  IMAD R20, R11, UR4, R20 ;  /* 0x000000040b147c24 */ /* 0x000fe2000f8e0214 */
[----:B------:R-:W-:Y:S01]  /*6910*/  ULDC UR4, c[0x0][0x600] ;  /* 0x0001800000047ab9 */ /* 0x000fe20000000800 */
[----:B------:R-:W-:Y:S02]  /*6920*/  IMAD R18, R5, UR5, R18 ;  /* 0x0000000505127c24 */ /* 0x000fe4000f8e0212 */
[----:B------:R-:W-:Y:S02]  /*6930*/  IMAD R5, R20, UR4, R19 ;  /* 0x0000000414057c24 */ /* 0x000fe4000f8e0213 */
[----:B------:R-:W-:-:S03]  /*6940*/  IMAD.MOV.U32 R10, RZ, RZ, 0x1 ;  /* 0x00000001ff0a7424 */ /* 0x000fc600078e00ff */
[----:B------:R-:W-:Y:S02]  /*6950*/  SEL R4, R5, R18, !P4 ;  /* 0x0000001205047207 */ /* 0x000fe40006000000 */
[----:B------:R-:W-:Y:S01]  /*6960*/  SEL R6, R18, R5, !P4 ;  /* 0x0000000512067207 */ /* 0x000fe20006000000 */
[----:B------:R-:W-:-:S07]  /*6970*/  IMAD.MOV.U32 R5, RZ, RZ, R16 ;  /* 0x000000ffff057224 */ /* 0x000fce00078e0010 */
.L_x_120:
[----:B------:R-:W-:Y:S05]  /*6980*/  BSYNC B1 ;  /* 0x0000000000017941 */ /* 0x000fea0003800000 */
.L_x_119:
[----:B------:R-:W-:-:S13]  /*6990*/  LOP3.LUT P1, RZ, R10, 0xff, RZ, 0xc0, !PT ;  /* 0x000000ff0aff7812 */ /* 0x000fda000782c0ff */
[----:B------:R-:W-:Y:S05]  /*69a0*/  @P1 BRA `(.L_x_123) ;  /* 0xfffffff400381947 */ /* 0x000fea000383ffff */
[----:B------:R-:W-:Y:S05]  /*69b0*/  BSYNC B0 ;  /* 0x0000000000007941 */ /* 0x000fea0003800000 */
.L_x_111:
[----:B------:R-:W-:-:S03]  /*69c0*/  UMOV UR4, 0xffffffff ;  /* 0xffffffff00047882 */ /* 0x000fc60000000000 */
[----:B------:R-:W-:Y:S05]  /*69d0*/  BRA.DIV UR4, `(.L_x_124) ;  /* 0x00000022049c7947 */ /* 0x000fea000b800000 */
[----:B------:R-:W-:-:S13]  /*69e0*/  ELECT P0, URZ, PT ;  /* 0x00000000003f782f */ /* 0x000fda0003800000 */
.L_x_192:
[----:B------:R-:W-:Y:S04]  /*69f0*/  BSSY B0, `(.L_x_125) ;  /* 0x00001ff000007945 */ /* 0x000fe80003800000 */
[----:B------:R-:W-:Y:S05]  /*6a00*/  @!P0 BRA `(.L_x_126) ;  /* 0x0000001c00f48947 */ /* 0x000fea0003800000 */
[----:B------:R-:W-:-:S04]  /*6a10*/  LOP3.LUT R7, R7, 0x2, RZ, 0xfc, !PT ;  /* 0x0000000207077812 */ /* 0x000fc800078efcff */
[----:B------:R-:W-:-:S13]  /*6a20*/  ISETP.NE.AND P0, PT, R7, 0x3, PT ;  /* 0x000000030700780c */ /* 0x000fda0003f05270 */
[----:B------:R-:W-:Y:S05]  /*6a30*/  @!P0 BRA `(.L_x_127) ;  /* 0x0000000000048947 */ /* 0x000fea0003800000 */
[----:B------:R-:W-:Y:S01]  /*6a40*/  BPT.TRAP 0x1 ;  /* 0x000000040000795c */ /* 0x000fe20000300000 */
.L_x_127:
[----:B------:R-:W0:Y:S01]  /*6a50*/  S2R R3, SR_CgaCtaId ;  /* 0x0000000000037919 */ /* 0x000e220000008800 */
[----:B------:R-:W-:Y:S02]  /*6a60*/  MOV R0, 0x400 ;  /* 0x0000040000007802 */ /* 0x000fe40000000f00 */
[----:B------:R-:W-:Y:S02]  /*6a70*/  SHF.L.U32 R2, R12, 0x1f, RZ ;  /* 0x0000001f0c027819 */ /* 0x000fe400000006ff */
[----:B0-----:R-:W-:-:S05]  /*6a80*/  LEA R0, R3, R0, 0x18 ;  /* 0x0000000003007211 */ /* 0x001fca00078ec0ff */
[----:B------:R-:W-:-:S04]  /*6a90*/  VIADD R0, R0, 0x1c0 ;  /* 0x000001c000007836 */ /* 0x000fc80000000000 */
[C---:B------:R-:W-:Y:S02]  /*6aa0*/  IMAD R5, R13.reuse, 0x8, R0 ;  /* 0x000000080d057824 */ /* 0x040fe400078e0200 */
[----:B------:R-:W-:Y:S02]  /*6ab0*/  VIADD R13, R13, 0x1 ;  /* 0x000000010d0d7836 */ /* 0x000fe40000000000 */
[----:B------:R-:W0:Y:S03]  /*6ac0*/  SYNCS.PHASECHK.TRANS64.TRYWAIT P0, [R5+URZ], R2 ;  /* 0x00000002050075a7 */ /* 0x000e26000800017f */
[----:B------:R-:W-:-:S04]  /*6ad0*/  ISETP.NE.AND P1, PT, R13, 0x38, PT ;  /* 0x000000380d00780c */ /* 0x000fc80003f25270 */
[----:B------:R-:W-:Y:S02]  /*6ae0*/  SEL R3, RZ, 0x1, P1 ;  /* 0x00000001ff037807 */ /* 0x000fe40000800000 */
[----:B------:R-:W-:Y:S02]  /*6af0*/  SEL R13, R13, RZ, P1 ;  /* 0x000000ff0d0d7207 */ /* 0x000fe40000800000 */
[----:B------:R-:W-:-:S03]  /*6b00*/  LOP3.LUT R12, R12, R3, RZ, 0x3c, !PT ;  /* 0x000000030c0c7212 */ /* 0x000fc600078e3cff */
[----:B------:R-:W-:Y:S01]  /*6b10*/  IMAD R7, R13, 0x8, R0 ;  /* 0x000000080d077824 */ /* 0x000fe200078e0200 */
[----:B------:R-:W-:Y:S01]  /*6b20*/  SHF.L.U32 R4, R12, 0x1f, RZ ;  /* 0x0000001f0c047819 */ /* 0x000fe200000006ff */
[----:B0-----:R-:W-:Y:S06]  /*6b30*/  @!P0 BRA `(.L_x_128) ;  /* 0x0000002000688947 */ /* 0x001fec0003800000 */
.L_x_193:
[----:B------:R-:W1:Y:S01]  /*6b40*/  SYNCS.PHASECHK.TRANS64.TRYWAIT P0, [R7+URZ], R4 ;  /* 0x00000004070075a7 */ /* 0x000e62000800017f */
[----:B0-----:R-:W-:-:S05]  /*6b50*/  VIADD R2, R13, 0x1 ;  /* 0x000000010d027836 */ /* 0x001fca0000000000 */
[----:B------:R-:W-:-:S04]  /*6b60*/  ISETP.NE.AND P1, PT, R2, 0x38, PT ;  /* 0x000000380200780c */ /* 0x000fc80003f25270 */
[----:B------:R-:W-:Y:S02]  /*6b70*/  SEL R3, RZ, 0x1, P1 ;  /* 0x00000001ff037807 */ /* 0x000fe40000800000 */
[----:B------:R-:W-:Y:S02]  /*6b80*/  SEL R9, R2, RZ, P1 ;  /* 0x000000ff02097207 */ /* 0x000fe40000800000 */
[----:B------:R-:W-:-:S03]  /*6b90*/  LOP3.LUT R12, R12, R3, RZ, 0x3c, !PT ;  /* 0x000000030c0c7212 */ /* 0x000fc600078e3cff */
[----:B------:R-:W-:Y:S01]  /*6ba0*/  IMAD R6, R9, 0x8, R0 ;  /* 0x0000000809067824 */ /* 0x000fe200078e0200 */
[----:B------:R-:W-:Y:S01]  /*6bb0*/  SHF.L.U32 R5, R12, 0x1f, RZ ;  /* 0x0000001f0c057819 */ /* 0x000fe200000006ff */
[----:B-1----:R-:W-:Y:S06]  /*6bc0*/  @!P0 BRA `(.L_x_129) ;  /* 0x0000002000588947 */ /* 0x002fec0003800000 */
.L_x_194:
[----:B------:R-:W1:Y:S01]  /*6bd0*/  SYNCS.PHASECHK.TRANS64.TRYWAIT P0, [R6+URZ], R5 ;  /* 0x00000005060075a7 */ /* 0x000e62000800017f */
[----:B------:R-:W-:-:S05]  /*6be0*/  VIADD R2, R9, 0x1 ;  /* 0x0000000109027836 */ /* 0x000fca0000000000 */
[----:B------:R-:W-:-:S04]  /*6bf0*/  ISETP.NE.AND P1, PT, R2, 0x38, PT ;  /* 0x000000380200780c */ /* 0x000fc80003f25270 */
[----:B------:R-:W-:Y:S02]  /*6c00*/  SEL R3, RZ, 0x1, P1 ;  /* 0x00000001ff037807 */ /* 0x000fe40000800000 */
[----:B0-----:R-:W-:Y:S02]  /*6c10*/  SEL R7, R2, RZ, P1 ;  /* 0x000000ff02077207 */ /* 0x001fe40000800000 */
[----:B------:R-:W-:-:S03]  /*6c20*/  LOP3.LUT R12, R12, R3, RZ, 0x3c, !PT ;  /* 0x000000030c0c7212 */ /* 0x000fc600078e3cff */
[----:B------:R-:W-:Y:S01]  /*6c30*/  IMAD R9, R7, 0x8, R0 ;  /* 0x0000000807097824 */ /* 0x000fe200078e0200 */
[----:B------:R-:W-:Y:S01]  /*6c40*/  SHF.L.U32 R4, R12, 0x1f, RZ ;  /* 0x0000001f0c047819 */ /* 0x000fe200000006ff */
[----:B-1----:R-:W-:Y:S06]  /*6c50*/  @!P0 BRA `(.L_x_130) ;  /* 0x0000002000488947 */ /* 0x002fec0003800000 */
.L_x_195:
[----:B------:R-:W1:Y:S01]  /*6c60*/  SYNCS.PHASECHK.TRANS64.TRYWAIT P0, [R9+URZ], R4 ;  /* 0x00000004090075a7 */ /* 0x000e62000800017f */
[----:B------:R-:W-:-:S05]  /*6c70*/  VIADD R2, R7, 0x1 ;  /* 0x0000000107027836 */ /* 0x000fca0000000000 */
[----:B------:R-:W-:-:S04]  /*6c80*/  ISETP.NE.AND P1, PT, R2, 0x38, PT ;  /* 0x000000380200780c */ /* 0x000fc80003f25270 */
[----:B------:R-:W-:Y:S02]  /*6c90*/  SEL R3, RZ, 0x1, P1 ;  /* 0x00000001ff037807 */ /* 0x000fe40000800000 */
[----:B------:R-:W-:Y:S02]  /*6ca0*/  SEL R7, R2, RZ, P1 ;  /* 0x000000ff02077207 */ /* 0x000fe40000800000 */
[----:B------:R-:W-:-:S03]  /*6cb0*/  LOP3.LUT R12, R12, R3, RZ, 0x3c, !PT ;  /* 0x000000030c0c7212 */ /* 0x000fc600078e3cff */
[----:B0-----:R-:W-:Y:S01]  /*6cc0*/  IMAD R6, R7, 0x8, R0 ;  /* 0x0000000807067824 */ /* 0x001fe200078e0200 */
[----:B------:R-:W-:Y:S01]  /*6cd0*/  SHF.L.U32 R5, R12, 0x1f, RZ ;  /* 0x0000001f0c057819 */ /* 0x000fe200000006ff */
[----:B-1----:R-:W-:Y:S06]  /*6ce0*/  @!P0 BRA `(.L_x_131) ;  /* 0x0000002000388947 */ /* 0x002fec0003800000 */
.L_x_196:
        /* <DEDUP_REMOVED lines=9> */
.L_x_197:
        /* <DEDUP_REMOVED lines=9> */
.L_x_198:
        /* <DEDUP_REMOVED lines=9> */
.L_x_199:
        /* <DEDUP_REMOVED lines=9> */
.L_x_200:
        /* <DEDUP_REMOVED lines=9> */
.L_x_201:
        /* <DEDUP_REMOVED lines=9> */
.L_x_202:
        /* <DEDUP_REMOVED lines=9> */
.L_x_203:
        /* <DEDUP_REMOVED lines=9> */
.L_x_204:
        /* <DEDUP_REMOVED lines=9> */
.L_x_205:
        /* <DEDUP_REMOVED lines=9> */
.L_x_206:
        /* <DEDUP_REMOVED lines=9> */
.L_x_207:
        /* <DEDUP_REMOVED lines=9> */
.L_x_208:
        /* <DEDUP_REMOVED lines=9> */
.L_x_209:
        /* <DEDUP_REMOVED lines=9> */
.L_x_210:
        /* <DEDUP_REMOVED lines=9> */
.L_x_211:
        /* <DEDUP_REMOVED lines=9> */
.L_x_212:
        /* <DEDUP_REMOVED lines=9> */
.L_x_213:
        /* <DEDUP_REMOVED lines=9> */
.L_x_214:
        /* <DEDUP_REMOVED lines=9> */
.L_x_215:
        /* <DEDUP_REMOVED lines=9> */
.L_x_216:
        /* <DEDUP_REMOVED lines=9> */
.L_x_217:
        /* <DEDUP_REMOVED lines=9> */
.L_x_218:
        /* <DEDUP_REMOVED lines=9> */
.L_x_219:
        /* <DEDUP_REMOVED lines=9> */
.L_x_220:
        /* <DEDUP_REMOVED lines=9> */
.L_x_221:
        /* <DEDUP_REMOVED lines=9> */
.L_x_222:
        /* <DEDUP_REMOVED lines=9> */
.L_x_223:
        /* <DEDUP_REMOVED lines=9> */
.L_x_224:
        /* <DEDUP_REMOVED lines=9> */
.L_x_225:
        /* <DEDUP_REMOVED lines=9> */
.L_x_226:
        /* <DEDUP_REMOVED lines=9> */
.L_x_227:
        /* <DEDUP_REMOVED lines=9> */
.L_x_228:
        /* <DEDUP_REMOVED lines=9> */
.L_x_229:
        /* <DEDUP_REMOVED lines=9> */
.L_x_230:
        /* <DEDUP_REMOVED lines=9> */
.L_x_231:
        /* <DEDUP_REMOVED lines=9> */
.L_x_232:
        /* <DEDUP_REMOVED lines=9> */
.L_x_233:
        /* <DEDUP_REMOVED lines=9> */
.L_x_234:
        /* <DEDUP_REMOVED lines=9> */
.L_x_235:
        /* <DEDUP_REMOVED lines=9> */
.L_x_236:
        /* <DEDUP_REMOVED lines=9> */
.L_x_237:
        /* <DEDUP_REMOVED lines=9> */
.L_x_238:
        /* <DEDUP_REMOVED lines=9> */
.L_x_239:
        /* <DEDUP_REMOVED lines=9> */
.L_x_240:
        /* <DEDUP_REMOVED lines=9> */
.L_x_241:
        /* <DEDUP_REMOVED lines=9> */
.L_x_242:
        /* <DEDUP_REMOVED lines=9> */
.L_x_243:
        /* <DEDUP_REMOVED lines=9> */
.L_x_244:
        /* <DEDUP_REMOVED lines=9> */
.L_x_245:
        /* <DEDUP_REMOVED lines=9> */
.L_x_246:
[----:B------:R-:W1:Y:S01]  /*8910*/  SYNCS.PHASECHK.TRANS64.TRYWAIT P0, [R6+URZ], R5 ;  /* 0x00000005060075a7 */ /* 0x000e62000800017f */
[----:B------:R-:W-:-:S05]  /*8920*/  VIADD R2, R7, 0x1 ;  /* 0x0000000107027836 */ /* 0x000fca0000000000 */
[----:B------:R-:W-:-:S04]  /*8930*/  ISETP.NE.AND P1, PT, R2, 0x38, PT ;  /* 0x000000380200780c */ /* 0x000fc80003f25270 */
[----:B0-----:R-:W-:Y:S02]  /*8940*/  SEL R4, RZ, 0x1, P1 ;  /* 0x00000001ff047807 */ /* 0x001fe40000800000 */
[----:B------:R-:W-:Y:S02]  /*8950*/  SEL R3, R2, RZ, P1 ;  /* 0x000000ff02037207 */ /* 0x000fe40000800000 */
[----:B------:R-:W-:Y:S01]  /*8960*/  LOP3.LUT R4, R11, R4, RZ, 0x3c, !PT ;  /* 0x000000040b047212 */ /* 0x000fe200078e3cff */
[----:B-1----:R-:W-:Y:S06]  /*8970*/  @!P0 BRA `(.L_x_182) ;  /* 0x0000001400108947 */ /* 0x002fec0003800000 */
.L_x_247:
[----:B------:R-:W-:Y:S01]  /*8980*/  IMAD R3, R3, 0x8, R0 ;  /* 0x0000000803037824 */ /* 0x000fe200078e0200 */
[----:B------:R-:W-:-:S07]  /*8990*/  SHF.L.U32 R0, R4, 0x1f, RZ ;  /* 0x0000001f04007819 */ /* 0x000fce00000006ff */
.L_x_183:
[----:B-1----:R1:W2:Y:S02]  /*89a0*/  SYNCS.PHASECHK.TRANS64.TRYWAIT P0, [R3+URZ], R0 ;  /* 0x00000000030075a7 */ /* 0x0022a4000800017f */
[----:B--2---:R-:W-:Y:S05]  /*89b0*/  @!P0 NANOSLEEP.SYNCS 0x989680 ;  /* 0x009896800000895d */ /* 0x004fea0003900000 */
[----:B------:R-:W2:Y:S02]  /*89c0*/  @!P0 SYNCS.PHASECHK.TRANS64 P0, [R3+URZ], R0 ;  /* 0x00000000030085a7 */ /* 0x000ea4000800007f */
[----:B--2---:R-:W-:Y:S05]  /*89d0*/  @!P0 BRA `(.L_x_183) ;  /* 0xfffffffc00f08947 */ /* 0x004fea000383ffff */
.L_x_126:
[----:B------:R-:W-:Y:S05]  /*89e0*/  BSYNC B0 ;  /* 0x0000000000007941 */ /* 0x000fea0003800000 */
.L_x_125:
[----:B------:R-:W-:Y:S05]  /*89f0*/  EXIT ;  /* 0x000000000000794d */ /* 0x000fea0003800000 */
.L_x_20:
[----:B0-----:R-:W-:-:S04]  /*8a00*/  IMAD.U32 R15, RZ, RZ, UR15 ;  /* 0x0000000fff0f7e24 */ /* 0x001fc8000f8e00ff */
[----:B------:R0:W1:Y:S03]  /*8a10*/  SYNCS.PHASECHK.TRANS64.TRYWAIT P1, [R15+URZ+-0x8], R14 ;  /* 0xfffff80e0f0075a7 */ /* 0x000066000802017f */
[----:B-1----:R-:W-:Y:S05]  /*8a20*/  @!P1 NANOSLEEP.SYNCS 0x989680 ;  /* 0x009896800000995d */ /* 0x002fea0003900000 */
[----:B------:R-:W1:Y:S02]  /*8a30*/  @!P1 SYNCS.PHASECHK.TRANS64 P1, [R15+URZ+-0x8], R14 ;  /* 0xfffff80e0f0095a7 */ /* 0x000e64000802007f */
[----:B-1----:R-:W-:Y:S05]  /*8a40*/  @!P1 BRA `(.L_x_20) ;  /* 0xfffffffc00ec9947 */ /* 0x002fea000383ffff */
[----:B------:R-:W-:Y:S05]  /*8a50*/  BRA `(.L_x_184) ;  /* 0xffffff9000b87947 */ /* 0x000fea000383ffff */
.L_x_25:
[----:B-1----:R-:W-:-:S04]  /*8a60*/  IMAD.U32 R15, RZ, RZ, UR6 ;  /* 0x00000006ff0f7e24 */ /* 0x002fc8000f8e00ff */
[----:B------:R1:W3:Y:S03]  /*8a70*/  SYNCS.PHASECHK.TRANS64.TRYWAIT P1, [R15+URZ], R14 ;  /* 0x0000000e0f0075a7 */ /* 0x0002e6000802017f */
[----:B---3--:R-:W-:Y:S05]  /*8a80*/  @!P1 NANOSLEEP.SYNCS 0x989680 ;  /* 0x009896800000995d */ /* 0x008fea0003900000 */
[----:B------:R-:W3:Y:S02]  /*8a90*/  @!P1 SYNCS.PHASECHK.TRANS64 P1, [R15+URZ], R14 ;  /* 0x0000000e0f0095a7 */ /* 0x000ee4000802007f */
[----:B---3--:R-:W-:Y:S05]  /*8aa0*/  @!P1 BRA `(.L_x_25) ;  /* 0xfffffffc00ec9947 */ /* 0x008fea000383ffff */
[----:B------:R-:W-:Y:S05]  /*8ab0*/  BRA `(.L_x_24) ;  /* 0xffffff9400647947 */ /* 0x000fea000383ffff */
.L_x_31:
[----:B-1----:R-:W-:-:S04]  /*8ac0*/  IMAD.U32 R19, RZ, RZ, UR9 ;  /* 0x00000009ff137e24 */ /* 0x002fc8000f8e00ff */
[----:B------:R1:W3:Y:S03]  /*8ad0*/  SYNCS.PHASECHK.TRANS64.TRYWAIT P1, [R19+URZ], R18 ;  /* 0x00000012130075a7 */ /* 0x0002e6000802017f */
[----:B---3--:R-:W-:Y:S05]  /*8ae0*/  @!P1 NANOSLEEP.SYNCS 0x989680 ;  /* 0x009896800000995d */ /* 0x008fea0003900000 */
[----:B------:R-:W3:Y:S02]  /*8af0*/  @!P1 SYNCS.PHASECHK.TRANS64 P1, [R19+URZ], R18 ;  /* 0x00000012130095a7 */ /* 0x000ee4000802007f */
[----:B---3--:R-:W-:Y:S05]  /*8b00*/  @!P1 BRA `(.L_x_31) ;  /* 0xfffffffc00ec9947 */ /* 0x008fea000383ffff */
[----:B------:R-:W-:Y:S05]  /*8b10*/  BRA `(.L_x_30) ;  /* 0xffffff9800a87947 */ /* 0x000fea000383ffff */
.L_x_39:
[----:B01----:R-:W-:-:S04]  /*8b20*/  IMAD.U32 R15, RZ, RZ, UR15 ;  /* 0x0000000fff0f7e24 */ /* 0x003fc8000f8e00ff */
[----:B------:R0:W1:Y:S03]  /*8b30*/  SYNCS.PHASECHK.TRANS64.TRYWAIT P1, [R15+URZ+0x8], R14 ;  /* 0x0000080e0f0075a7 */ /* 0x000066000802017f */
[----:B-1----:R-:W-:Y:S05]  /*8b40*/  @!P1 NANOSLEEP.SYNCS 0x989680 ;  /* 0x009896800000995d */ /* 0x002fea0003900000 */
[----:B------:R-:W1:Y:S02]  /*8b50*/  @!P1 SYNCS.PHASECHK.TRANS64 P1, [R15+URZ+0x8], R14 ;  /* 0x0000080e0f0095a7 */ /* 0x000e64000802007f */
[----:B-1----:R-:W-:Y:S05]  /*8b60*/  @!P1 BRA `(.L_x_39) ;  /* 0xfffffffc00ec9947 */ /* 0x002fea000383ffff */
[----:B------:R-:W-:Y:S05]  /*8b70*/  BRA `(.L_x_185) ;  /* 0xffffffa000d87947 */ /* 0x000fea000383ffff */
.L_x_112:
[----:B------:R-:W-:Y:S01]  /*8b80*/  BSSY B1, `(.L_x_186) ;  /* 0x0000006000017945 */ /* 0x000fe20003800000 */
[----:B------:R-:W-:-:S07]  /*8b90*/  IMAD.MOV.U32 R10, RZ, RZ, -0x1 ;  /* 0xffffffffff0a7424 */ /* 0x000fce00078e00ff */
[----:B------:R-:W-:Y:S05]  /*8ba0*/  WARPSYNC.COLLECTIVE R10, `(.L_x_187) ;  /* 0x000000000a0c7348 */ /* 0x000fea0003c00000 */
[----:B------:R-:W-:Y:S02]  /*8bb0*/  ELECT P1, UR62, PT ;  /* 0x00000000003e782f */ /* 0x000fe40003820000 */
[----:B------:R-:W-:Y:S01]  /*8bc0*/  MOV R10, UR62 ;  /* 0x0000003e000a7c02 */ /* 0x000fe20008000f00 */
[----:B------:R-:W-:Y:S10]  /*8bd0*/  ENDCOLLECTIVE ;  /* 0x000000000000791b */ /* 0x000ff40003800000 */
.L_x_187:
[----:B------:R-:W-:Y:S05]  /*8be0*/  BSYNC B1 ;  /* 0x0000000000017941 */ /* 0x000fea0003800000 */
.L_x_186:
[----:B------:R-:W-:Y:S05]  /*8bf0*/  BRA `(.L_x_188) ;  /* 0xffffffd000b07947 */ /* 0x000fea000383ffff */
.L_x_115:
[----:B0-----:R0:W1:Y:S02]  /*8c00*/  SYNCS.PHASECHK.TRANS64.TRYWAIT P1, [R19+URZ+0x1c0], R10 ;  /* 0x0001c00a130075a7 */ /* 0x001064000802017f */
[----:B-1----:R-:W-:Y:S05]  /*8c10*/  @!P1 NANOSLEEP.SYNCS 0x989680 ;  /* 0x009896800000995d */ /* 0x002fea0003900000 */
[----:B------:R-:W1:Y:S02]  /*8c20*/  @!P1 SYNCS.PHASECHK.TRANS64 P1, [R19+URZ+0x1c0], R10 ;  /* 0x0001c00a130095a7 */ /* 0x000e64000802007f */
[----:B-1----:R-:W-:Y:S05]  /*8c30*/  @!P1 BRA `(.L_x_115) ;  /* 0xfffffffc00f09947 */ /* 0x002fea000383ffff */
[----:B------:R-:W-:Y:S05]  /*8c40*/  BRA `(.L_x_189) ;  /* 0xffffffd000ec7947 */ /* 0x000fea000383ffff */
.L_x_124:
[----:B------:R-:W-:Y:S01]  /*8c50*/  BSSY B0, `(.L_x_190) ;  /* 0x0000006000007945 */ /* 0x000fe20003800000 */
[----:B------:R-:W-:-:S07]  /*8c60*/  IMAD.MOV.U32 R10, RZ, RZ, -0x1 ;  /* 0xffffffffff0a7424 */ /* 0x000fce00078e00ff */
[----:B------:R-:W-:Y:S05]  /*8c70*/  WARPSYNC.COLLECTIVE R10, `(.L_x_191) ;  /* 0x000000000a0c7348 */ /* 0x000fea0003c00000 */
[----:B------:R-:W-:Y:S02]  /*8c80*/  ELECT P1, UR62, PT ;  /* 0x00000000003e782f */ /* 0x000fe40003820000 */
[----:B------:R-:W-:Y:S01]  /*8c90*/  MOV R10, UR62 ;  /* 0x0000003e000a7c02 */ /* 0x000fe20008000f00 */
[----:B------:R-:W-:Y:S10]  /*8ca0*/  ENDCOLLECTIVE ;  /* 0x000000000000791b */ /* 0x000ff40003800000 */
.L_x_191:
[----:B------:R-:W-:Y:S05]  /*8cb0*/  BSYNC B0 ;  /* 0x0000000000007941 */ /* 0x000fea0003800000 */
.L_x_190:
[----:B------:R-:W-:Y:S01]  /*8cc0*/  PLOP3.LUT P0, PT, P1, PT, PT, 0x80, 0x0 ;  /* 0x000000000000781c */ /* 0x000fe20000f0f070 */
[----:B------:R-:W-:-:S12]  /*8cd0*/  BRA `(.L_x_192) ;  /* 0xffffffdc00447947 */ /* 0x000fd8000383ffff */
.L_x_128:
[----:B0-----:R0:W1:Y:S02]  /*8ce0*/  SYNCS.PHASECHK.TRANS64.TRYWAIT P0, [R5+URZ], R2 ;  /* 0x00000002050075a7 */ /* 0x001064000800017f */
[----:B-1----:R-:W-:Y:S05]  /*8cf0*/  @!P0 NANOSLEEP.SYNCS 0x989680 ;  /* 0x009896800000895d */ /* 0x002fea0003900000 */
[----:B------:R-:W1:Y:S02]  /*8d00*/  @!P0 SYNCS.PHASECHK.TRANS64 P0, [R5+URZ], R2 ;  /* 0x00000002050085a7 */ /* 0x000e64000800007f */
[----:B-1----:R-:W-:Y:S05]  /*8d10*/  @!P0 BRA `(.L_x_128) ;  /* 0xfffffffc00f08947 */ /* 0x002fea000383ffff */
[----:B------:R-:W-:Y:S05]  /*8d20*/  BRA `(.L_x_193) ;  /* 0xffffffdc00847947 */ /* 0x000fea000383ffff */
.L_x_129:
[----:B0-----:R0:W1:Y:S02]  /*8d30*/  SYNCS.PHASECHK.TRANS64.TRYWAIT P0, [R7+URZ], R4 ;  /* 0x00000004070075a7 */ /* 0x001064000800017f */
[----:B-1----:R-:W-:Y:S05]  /*8d40*/  @!P0 NANOSLEEP.SYNCS 0x989680 ;  /* 0x009896800000895d */ /* 0x002fea0003900000 */
[----:B------:R-:W1:Y:S02]  /*8d50*/  @!P0 SYNCS.PHASECHK.TRANS64 P0, [R7+URZ], R4 ;  /* 0x00000004070085a7 */ /* 0x000e64000800007f */
[----:B-1----:R-:W-:Y:S05]  /*8d60*/  @!P0 BRA `(.L_x_129) ;  /* 0xfffffffc00f08947 */ /* 0x002fea000383ffff */
[----:B------:R-:W-:Y:S05]  /*8d70*/  BRA `(.L_x_194) ;  /* 0xffffffdc00947947 */ /* 0x000fea000383ffff */
.L_x_130:
[----:B0-----:R0:W1:Y:S02]  /*8d80*/  SYNCS.PHASECHK.TRANS64.TRYWAIT P0, [R6+URZ], R5 ;  /* 0x00000005060075a7 */ /* 0x001064000800017f */
[----:B-1----:R-:W-:Y:S05]  /*8d90*/  @!P0 NANOSLEEP.SYNCS 0x989680 ;  /* 0x009896800000895d */ /* 0x002fea0003900000 */
[----:B------:R-:W1:Y:S02]  /*8da0*/  @!P0 SYNCS.PHASECHK.TRANS64 P0, [R6+URZ], R5 ;  /* 0x00000005060085a7 */ /* 0x000e64000800007f */
[----:B-1----:R-:W-:Y:S05]  /*8db0*/  @!P0 BRA `(.L_x_130) ;  /* 0xfffffffc00f08947 */ /* 0x002fea000383ffff */
[----:B------:R-:W-:Y:S05]  /*8dc0*/  BRA `(.L_x_195) ;  /* 0xffffffdc00a47947 */ /* 0x000fea000383ffff */
.L_x_131:
[----:B0-----:R0:W1:Y:S02]  /*8dd0*/  SYNCS.PHASECHK.TRANS64.TRYWAIT P0, [R9+URZ], R4 ;  /* 0x00000004090075a7 */ /* 0x001064000800017f */
[----:B-1----:R-:W-:Y:S05]  /*8de0*/  @!P0 NANOSLEEP.SYNCS 0x989680 ;  /* 0x009896800000895d */ /* 0x002fea0003900000 */
[----:B------:R-:W1:Y:S02]  /*8df0*/  @!P0 SYNCS.PHASECHK.TRANS64 P0, [R9+URZ], R4 ;  /* 0x00000004090085a7 */ /* 0x000e64000800007f */
[----:B-1----:R-:W-:Y:S05]  /*8e00*/  @!P0 BRA `(.L_x_131) ;  /* 0xfffffffc00f08947 */ /* 0x002fea000383ffff */
[----:B------:R-:W-:Y:S05]  /*8e10*/  BRA `(.L_x_196) ;  /* 0xffffffdc00b47947 */ /* 0x000fea000383ffff */
.L_x_132:
[----:B0-----:R0:W1:Y:S02]  /*8e20*/  SYNCS.PHASECHK.TRANS64.TRYWAIT P0, [R6+URZ], R5 ;  /* 0x00000005060075a7 */ /* 0x001064000800017f */
[----:B-1----:R-:W-:Y:S05]  /*8e30*/  @!P0 NANOSLEEP.SYNCS 0x989680 ;  /* 0x009896800000895d */ /* 0x002fea0003900000 */
[----:B------:R-:W1:Y:S02]  /*8e40*/  @!P0 SYNCS.PHASECHK.TRANS64 P0, [R6+URZ], R5 ;  /* 0x00000005060085a7 */ /* 0x000e64000800007f */
[----:B-1----:R-:W-:Y:S05]  /*8e50*/  @!P0 BRA `(.L_x_132) ;  /* 0xfffffffc00f08947 */ /* 0x002fea000383ffff */
[----:B------:R-:W-:Y:S05]  /*8e60*/  BRA `(.L_x_197) ;  /* 0xffffffdc00c47947 */ /* 0x000fea000383ffff */
.L_x_133:
[----:B0-----:R0:W1:Y:S02]  /*8e70*/  SYNCS.PHASECHK.TRANS64.TRYWAIT P0, [R9+URZ], R4 ;  /* 0x00000004090075a7 */ /* 0x001064000800017f */
[----:B-1----:R-:W-:Y:S05]  /*8e80*/  @!P0 NANOSLEEP.SYNCS 0x989680 ;  /* 0x009896800000895d */ /* 0x002fea0003900000 */
[----:B------:R-:W1:Y:S02]  /*8e90*/  @!P0 SYNCS.PHASECHK.TRANS64 P0, [R9+URZ], R4 ;  /* 0x00000004090085a7 */ /* 0x000e64000800007f */
[----:B-1----:R-:W-:Y:S05]  /*8ea0*/  @!P0 BRA `(.L_x_133) ;  /* 0xfffffffc00f08947 */ /* 0x002fea000383ffff */
[----:B------:R-:W-:Y:S05]  /*8eb0*/  BRA `(.L_x_198) ;  /* 0xffffffdc00d47947 */ /* 0x000fea000383ffff */
.L_x_134:
[----:B0-----:R0:W1:Y:S02]  /*8ec0*/  SYNCS.PHASECHK.TRANS64.TRYWAIT P0, [R6+URZ], R5 ;  /* 0x00000005060075a7 */ /* 0x001064000800017f */
[----:B-1----:R-:W-:Y:S05]  /*8ed0*/  @!P0 NANOSLEEP.SYNCS 0x989680 ;  /* 0x009896800000895d */ /* 0x002fea0003900000 */
[----:B------:R-:W1:Y:S02]  /*8ee0*/  @!P0 SYNCS.PHASECHK.TRANS64 P0, [R6+URZ], R5 ;  /* 0x00000005060085a7 */ /* 0x000e64000800007f */
[----:B-1----:R-:W-:Y:S05]  /*8ef0*/  @!P0 BRA `(.L_x_134) ;  /* 0xfffffffc00f08947 */ /* 0x002fea000383ffff */
[----:B------:R-:W-:Y:S05]  /*8f00*/  BRA `(.L_x_199) ;  /* 0xffffffdc00e47947 */ /* 0x000fea000383ffff */
.L_x_135:
[----:B0-----:R0:W1:Y:S02]  /*8f10*/  SYNCS.PHASECHK.TRANS64.TRYWAIT P0, [R9+URZ], R4 ;  /* 0x00000004090075a7 */ /* 0x001064000800017f */
[----:B-1----:R-:W-:Y:S05]  /*8f20*/  @!P0 NANOSLEEP.SYNCS 0x989680 ;  /* 0x009896800000895d */ /* 0x002fea0003900000 */
[----:B------:R-:W1:Y:S02]  /*8f30*/  @!P0 SYNCS.PHASECHK.TRANS64 P0, [R9+URZ], R4 ;  /* 0x00000004090085a7 */ /* 0x000e64000800007f */
[----:B-1----:R-:W-:Y:S05]  /*8f40*/  @!P0 BRA `(.L_x_135) ;  /* 0xfffffffc00f08947 */ /* 0x002fea000383ffff */
[----:B------:R-:W-:Y:S05]  /*8f50*/  BRA `(.L_x_200) ;  /* 0xffffffdc00f47947 */ /* 0x000fea000383ffff */
.L_x_136:
[----:B0-----:R0:W1:Y:S02]  /*8f60*/  SYNCS.PHASECHK.TRANS64.TRYWAIT P0, [R6+URZ], R5 ;  /* 0x00000005060075a7 */ /* 0x001064000800017f */
[----:B-1----:R-:W-:Y:S05]  /*8f70*/  @!P0 NANOSLEEP.SYNCS 0x989680 ;  /* 0x009896800000895d */ /* 0x002fea0003900000 */
[----:B------:R-:W1:Y:S02]  /*8f80*/  @!P0 SYNCS.PHASECHK.TRANS64 P0, [R6+URZ], R5 ;  /* 0x00000005060085a7 */ /* 0x000e64000800007f */
[----:B-1----:R-:W-:Y:S05]  /*8f90*/  @!P0 BRA `(.L_x_136) ;  /* 0xfffffffc00f08947 */ /* 0x002fea000383ffff */
[----:B------:R-:W-:Y:S05]  /*8fa0*/  BRA `(.L_x_201) ;  /* 0xffffffe000047947 */ /* 0x000fea000383ffff */
.L_x_137:
[----:B0-----:R0:W1:Y:S02]  /*8fb0*/  SYNCS.PHASECHK.TRANS64.TRYWAIT P0, [R9+URZ], R4 ;  /* 0x00000004090075a7 */ /* 0x001064000800017f */
[----:B-1----:R-:W-:Y:S05]  /*8fc0*/  @!P0 NANOSLEEP.SYNCS 0x989680 ;  /* 0x009896800000895d */ /* 0x002fea0003900000 */
[----:B------:R-:W1:Y:S02]  /*8fd0*/  @!P0 SYNCS.PHASECHK.TRANS64 P0, [R9+URZ], R4 ;  /* 0x00000004090085a7 */ /* 0x000e64000800007f */
[----:B-1----:R-:W-:Y:S05]  /*8fe0*/  @!P0 BRA `(.L_x_137) ;  /* 0xfffffffc00f08947 */ /* 0x002fea000383ffff */
[----:B------:R-:W-:Y:S05]  /*8ff0*/  BRA `(.L_x_202) ;  /* 0xffffffe000147947 */ /* 0x000fea000383ffff */
.L_x_138:
[----:B0-----:R0:W1:Y:S02]  /*9000*/  SYNCS.PHASECHK.TRANS64.TRYWAIT P0, [R6+URZ], R5 ;  /* 0x00000005060075a7 */ /* 0x001064000800017f */
[----:B-1----:R-:W-:Y:S05]  /*9010*/  @!P0 NANOSLEEP.SYNCS 0x989680 ;  /* 0x009896800000895d */ /* 0x002fea0003900000 */
[----:B------:R-:W1:Y:S02]  /*9020*/  @!P0 SYNCS.PHASECHK.TRANS64 P0, [R6+URZ], R5 ;  /* 0x00000005060085a7 */ /* 0x000e64000800007f */
[----:B-1----:R-:W-:Y:S05]  /*9030*/  @!P0 BRA `(.L_x_138) ;  /* 0xfffffffc00f08947 */ /* 0x002fea000383ffff */
[----:B------:R-:W-:Y:S05]  /*9040*/  BRA `(.L_x_203) ;  /* 0xffffffe000247947 */ /* 0x000fea000383ffff */
.L_x_139:
[----:B0-----:R0:W1:Y:S02]  /*9050*/  SYNCS.PHASECHK.TRANS64.TRYWAIT P0, [R9+URZ], R4 ;  /* 0x00000004090075a7 */ /* 0x001064000800017f */
[----:B-1----:R-:W-:Y:S05]  /*9060*/  @!P0 NANOSLEEP.SYNCS 0x989680 ;  /* 0x009896800000895d */ /* 0x002fea0003900000 */
[----:B------:R-:W1:Y:S02]  /*9070*/  @!P0 SYNCS.PHASECHK.TRANS64 P0, [R9+URZ], R4 ;  /* 0x00000004090085a7 */ /* 0x000e64000800007f */
[----:B-1----:R-:W-:Y:S05]  /*9080*/  @!P0 BRA `(.L_x_139) ;  /* 0xfffffffc00f08947 */ /* 0x002fea000383ffff */
[----:B------:R-:W-:Y:S05]  /*9090*/  BRA `(.L_x_204) ;  /* 0xffffffe000347947 */ /* 0x000fea000383ffff */
.L_x_140:
[----:B0-----:R0:W1:Y:S02]  /*90a0*/  SYNCS.PHASECHK.TRANS64.TRYWAIT P0, [R6+URZ], R5 ;  /* 0x00000005060075a7 */ /* 0x001064000800017f */
[----:B-1----:R-:W-:Y:S05]  /*90b0*/  @!P0 NANOSLEEP.SYNCS 0x989680 ;  /* 0x009896800000895d */ /* 0x002fea0003900000 */
[----:B------:R-:W1:Y:S02]  /*90c0*/  @!P0 SYNCS.PHASECHK.TRANS64 P0, [R6+URZ], R5 ;  /* 0x00000005060085a7 */ /* 0x000e64000800007f */
[----:B-1----:R-:W-:Y:S05]  /*90d0*/  @!P0 BRA `(.L_x_140) ;  /* 0xfffffffc00f08947 */ /* 0x002fea000383ffff */
[----:B------:R-:W-:Y:S05]  /*90e0*/  BRA `(.L_x_205) ;  /* 0xffffffe000447947 */ /* 0x000fea000383ffff */
.L_x_141:
[----:B0-----:R0:W1:Y:S02]  /*90f0*/  SYNCS.PHASECHK.TRANS64.TRYWAIT P0, [R9+URZ], R4 ;  /* 0x00000004090075a7 */ /* 0x001064000800017f */
[----:B-1----:R-:W-:Y:S05]  /*9100*/  @!P0 NANOSLEEP.SYNCS 0x989680 ;  /* 0x009896800000895d */ /* 0x002fea0003900000 */
[----:B------:R-:W1:Y:S02]  /*9110*/  @!P0 SYNCS.PHASECHK.TRANS64 P0, [R9+URZ], R4 ;  /* 0x00000004090085a7 */ /* 0x000e64000800007f */
[----:B-1----:R-:W-:Y:S05]  /*9120*/  @!P0 BRA `(.L_x_141) ;  /* 0xfffffffc00f08947 */ /* 0x002fea000383ffff */
[----:B------:R-:W-:Y:S05]  /*9130*/  BRA `(.L_x_206) ;  /* 0xffffffe000547947 */ /* 0x000fea000383ffff */
.L_x_142:
[----:B0-----:R0:W1:Y:S02]  /*9140*/  SYNCS.PHASECHK.TRANS64.TRYWAIT P0, [R6+URZ], R5 ;  /* 0x00000005060075a7 */ /* 0x001064000800017f */
[----:B-1----:R-:W-:Y:S05]  /*9150*/  @!P0 NANOSLEEP.SYNCS 0x989680 ;  /* 0x009896800000895d */ /* 0x002fea0003900000 */
[----:B------:R-:W1:Y:S02]  /*9160*/  @!P0 SYNCS.PHASECHK.TRANS64 P0, [R6+URZ], R5 ;  /* 0x00000005060085a7 */ /* 0x000e64000800007f */
[----:B-1----:R-:W-:Y:S05]  /*9170*/  @!P0 BRA `(.L_x_142) ;  /* 0xfffffffc00f08947 */ /* 0x002fea000383ffff */
[----:B------:R-:W-:Y:S05]  /*9180*/  BRA `(.L_x_207) ;  /* 0xffffffe000647947 */ /* 0x000fea000383ffff */
.L_x_143:
[----:B0-----:R0:W1:Y:S02]  /*9190*/  SYNCS.PHASECHK.TRANS64.TRYWAIT P0, [R9+URZ], R4 ;  /* 0x00000004090075a7 */ /* 0x001064000800017f */
[----:B-1----:R-:W-:Y:S05]  /*91a0*/  @!P0 NANOSLEEP.SYNCS 0x989680 ;  /* 0x009896800000895d */ /* 0x002fea0003900000 */
[----:B------:R-:W1:Y:S02]  /*91b0*/  @!P0 SYNCS.PHASECHK.TRANS64 P0, [R9+URZ], R4 ;  /* 0x00000004090085a7 */ /* 0x000e64000800007f */
[----:B-1----:R-:W-:Y:S05]  /*91c0*/  @!P0 BRA `(.L_x_143) ;  /* 0xfffffffc00f08947 */ /* 0x002fea000383ffff */
[----:B------:R-:W-:Y:S05]  /*91d0*/  BRA `(.L_x_208) ;  /* 0xffffffe000747947 */ /* 0x000fea000383ffff */
.L_x_144:
[----:B0-----:R0:W1:Y:S02]  /*91e0*/  SYNCS.PHASECHK.TRANS64.TRYWAIT P0, [R6+URZ], R5 ;  /* 0x00000005060075a7 */ /* 0x001064000800017f */
[----:B-1----:R-:W-:Y:S05]  /*91f0*/  @!P0 NANOSLEEP.SYNCS 0x989680 ;  /* 0x009896800000895d */ /* 0x002fea0003900000 */
[----:B------:R-:W1:Y:S02]  /*9200*/  @!P0 SYNCS.PHASECHK.TRANS64 P0, [R6+URZ], R5 ;  /* 0x00000005060085a7 */ /* 0x000e64000800007f */
[----:B-1----:R-:W-:Y:S05]  /*9210*/  @!P0 BRA `(.L_x_144) ;  /* 0xfffffffc00f08947 */ /* 0x002fea000383ffff */
[----:B------:R-:W-:Y:S05]  /*9220*/  BRA `(.L_x_209) ;  /* 0xffffffe000847947 */ /* 0x000fea000383ffff */
.L_x_145:
[----:B0-----:R0:W1:Y:S02]  /*9230*/  SYNCS.PHASECHK.TRANS64.TRYWAIT P0, [R9+URZ], R4 ;  /* 0x00000004090075a7 */ /* 0x001064000800017f */
[----:B-1----:R-:W-:Y:S05]  /*9240*/  @!P0 NANOSLEEP.SYNCS 0x989680 ;  /* 0x009896800000895d */ /* 0x002fea0003900000 */
[----:B------:R-:W1:Y:S02]  /*9250*/  @!P0 SYNCS.PHASECHK.TRANS64 P0, [R9+URZ], R4 ;  /* 0x00000004090085a7 */ /* 0x000e64000800007f */
[----:B-1----:R-:W-:Y:S05]  /*9260*/  @!P0 BRA `(.L_x_145) ;  /* 0xfffffffc00f08947 */ /* 0x002fea000383ffff */
[----:B------:R-:W-:Y:S05]  /*9270*/  BRA `(.L_x_210) ;  /* 0xffffffe000947947 */ /* 0x000fea000383ffff */
.L_x_146:
[----:B0-----:R0:W1:Y:S02]  /*9280*/  SYNCS.PHASECHK.TRANS64.TRYWAIT P0, [R6+URZ], R5 ;  /* 0x00000005060075a7 */ /* 0x001064000800017f */
[----:B-1----:R-:W-:Y:S05]  /*9290*/  @!P0 NANOSLEEP.SYNCS 0x989680 ;  /* 0x009896800000895d */ /* 0x002fea0003900000 */
[----:B------:R-:W1:Y:S02]  /*92a0*/  @!P0 SYNCS.PHASECHK.TRANS64 P0, [R6+URZ], R5 ;  /* 0x00000005060085a7 */ /* 0x000e64000800007f */
[----:B-1----:R-:W-:Y:S05]  /*92b0*/  @!P0 BRA `(.L_x_146) ;  /* 0xfffffffc00f08947 */ /* 0x002fea000383ffff */
[----:B------:R-:W-:Y:S05]  /*92c0*/  BRA `(.L_x_211) ;  /* 0xffffffe000a47947 */ /* 0x000fea000383ffff */
.L_x_147:
[----:B0-----:R0:W1:Y:S02]  /*92d0*/  SYNCS.PHASECHK.TRANS64.TRYWAIT P0, [R9+URZ], R4 ;  /* 0x00000004090075a7 */ /* 0x001064000800017f */
[----:B-1----:R-:W-:Y:S05]  /*92e0*/  @!P0 NANOSLEEP.SYNCS 0x989680 ;  /* 0x009896800000895d */ /* 0x002fea0003900000 */
[----:B------:R-:W1:Y:S02]  /*92f0*/  @!P0 SYNCS.PHASECHK.TRANS64 P0, [R9+URZ], R4 ;  /* 0x00000004090085a7 */ /* 0x000e64000800007f */
[----:B-1----:R-:W-:Y:S05]  /*9300*/  @!P0 BRA `(.L_x_147) ;  /* 0xfffffffc00f08947 */ /* 0x002fea000383ffff */
[----:B------:R-:W-:Y:S05]  /*9310*/  BRA `(.L_x_212) ;  /* 0xffffffe000b47947 */ /* 0x000fea000383ffff */
.L_x_148:
[----:B0-----:R0:W1:Y:S02]  /*9320*/  SYNCS.PHASECHK.TRANS64.TRYWAIT P0, [R6+URZ], R5 ;  /* 0x00000005060075a7 */ /* 0x001064000800017f */
[----:B-1----:R-:W-:Y:S05]  /*9330*/  @!P0 NANOSLEEP.SYNCS 0x989680 ;  /* 0x009896800000895d */ /* 0x002fea0003900000 */
[----:B------:R-:W1:Y:S02]  /*9340*/  @!P0 SYNCS.PHASECHK.TRANS64 P0, [R6+URZ], R5 ;  /* 0x00000005060085a7 */ /* 0x000e64000800007f */
[----:B-1----:R-:W-:Y:S05]  /*9350*/  @!P0 BRA `(.L_x_148) ;  /* 0xfffffffc00f08947 */ /* 0x002fea000383ffff */
[----:B------:R-:W-:Y:S05]  /*9360*/  BRA `(.L_x_213) ;  /* 0xffffffe000c47947 */ /* 0x000fea000383ffff */
.L_x_149:
[----:B0-----:R0:W1:Y:S02]  /*9370*/  SYNCS.PHASECHK.TRANS64.TRYWAIT P0, [R9+URZ], R4 ;  /* 0x00000004090075a7 */ /* 0x001064000800017f */
[----:B-1----:R-:W-:Y:S05]  /*9380*/  @!P0 NANOSLEEP.SYNCS 0x989680 ;  /* 0x009896800000895d */ /* 0x002fea0003900000 */
[----:B------:R-:W1:Y:S02]  /*9390*/  @!P0 SYNCS.PHASECHK.TRANS64 P0, [R9+URZ], R4 ;  /* 0x00000004090085a7 */ /* 0x000e64000800007f */
[----:B-1----:R-:W-:Y:S05]  /*93a0*/  @!P0 BRA `(.L_x_149) ;  /* 0xfffffffc00f08947 */ /* 0x002fea000383ffff */
[----:B------:R-:W-:Y:S05]  /*93b0*/  BRA `(.L_x_214) ;  /* 0xffffffe000d47947 */ /* 0x000fea000383ffff */
.L_x_150:
[----:B0-----:R0:W1:Y:S02]  /*93c0*/  SYNCS.PHASECHK.TRANS64.TRYWAIT P0, [R6+URZ], R5 ;  /* 0x00000005060075a7 */ /* 0x001064000800017f */
[----:B-1----:R-:W-:Y:S05]  /*93d0*/  @!P0 NANOSLEEP.SYNCS 0x989680 ;  /* 0x009896800000895d */ /* 0x002fea0003900000 */
[----:B------:R-:W1:Y:S02]  /*93e0*/  @!P0 SYNCS.PHASECHK.TRANS64 P0, [R6+URZ], R5 ;  /* 0x00000005060085a7 */ /* 0x000e64000800007f */
[----:B-1----:R-:W-:Y:S05]  /*93f0*/  @!P0 BRA `(.L_x_150) ;  /* 0xfffffffc00f08947 */ /* 0x002fea000383ffff */
[----:B------:R-:W-:Y:S05]  /*9400*/  BRA `(.L_x_215) ;  /* 0xffffffe000e47947 */ /* 0x000fea000383ffff */
.L_x_151:
[----:B0-----:R0:W1:Y:S02]  /*9410*/  SYNCS.PHASECHK.TRANS64.TRYWAIT P0, [R9+URZ], R4 ;  /* 0x00000004090075a7 */ /* 0x001064000800017f */
[----:B-1----:R-:W-:Y:S05]  /*9420*/  @!P0 NANOSLEEP.SYNCS 0x989680 ;  /* 0x009896800000895d */ /* 0x002fea0003900000 */
[----:B------:R-:W1:Y:S02]  /*9430*/  @!P0 SYNCS.PHASECHK.TRANS64 P0, [R9+URZ], R4 ;  /* 0x00000004090085a7 */ /* 0x000e64000800007f */
[----:B-1----:R-:W-:Y:S05]  /*9440*/  @!P0 BRA `(.L_x_151) ;  /* 0xfffffffc00f08947 */ /* 0x002fea000383ffff */
[----:B------:R-:W-:Y:S05]  /*9450*/  BRA `(.L_x_216) ;  /* 0xffffffe000f47947 */ /* 0x000fea000383ffff */
.L_x_152:
[----:B0-----:R0:W1:Y:S02]  /*9460*/  SYNCS.PHASECHK.TRANS64.TRYWAIT P0, [R6+URZ], R5 ;  /* 0x00000005060075a7 */ /* 0x001064000800017f */
[----:B-1----:R-:W-:Y:S05]  /*9470*/  @!P0 NANOSLEEP.SYNCS 0x989680 ;  /* 0x009896800000895d */ /* 0x002fea0003900000 */
[----:B------:R-:W1:Y:S02]  /*9480*/  @!P0 SYNCS.PHASECHK.TRANS64 P0, [R6+URZ], R5 ;  /* 0x00000005060085a7 */ /* 0x000e64000800007f */
[----:B-1----:R-:W-:Y:S05]  /*9490*/  @!P0 BRA `(.L_x_152) ;  /* 0xfffffffc00f08947 */ /* 0x002fea000383ffff */
[----:B------:R-:W-:Y:S05]  /*94a0*/  BRA `(.L_x_217) ;  /* 0xffffffe400047947 */ /* 0x000fea000383ffff */
.L_x_153:
[----:B0-----:R0:W1:Y:S02]  /*94b0*/  SYNCS.PHASECHK.TRANS64.TRYWAIT P0, [R9+URZ], R4 ;  /* 0x00000004090075a7 */ /* 0x001064000800017f */
[----:B-1----:R-:W-:Y:S05]  /*94c0*/  @!P0 NANOSLEEP.SYNCS 0x989680 ;  /* 0x009896800000895d */ /* 0x002fea0003900000 */
[----:B------:R-:W1:Y:S02]  /*94d0*/  @!P0 SYNCS.PHASECHK.TRANS64 P0, [R9+URZ], R4 ;  /* 0x00000004090085a7 */ /* 0x000e64000800007f */
[----:B-1----:R-:W-:Y:S05]  /*94e0*/  @!P0 BRA `(.L_x_153) ;  /* 0xfffffffc00f08947 */ /* 0x002fea000383ffff */
[----:B------:R-:W-:Y:S05]  /*94f0*/  BRA `(.L_x_218) ;  /* 0xffffffe400147947 */ /* 0x000fea000383ffff */
.L_x_154:
[----:B0-----:R0:W1:Y:S02]  /*9500*/  SYNCS.PHASECHK.TRANS64.TRYWAIT P0, [R6+URZ], R5 ;  /* 0x00000005060075a7 */ /* 0x001064000800017f */
[----:B-1----:R-:W-:Y:S05]  /*9510*/  @!P0 NANOSLEEP.SYNCS 0x989680 ;  /* 0x009896800000895d */ /* 0x002fea0003900000 */
[----:B------:R-:W1:Y:S02]  /*9520*/  @!P0 SYNCS.PHASECHK.TRANS64 P0, [R6+URZ], R5 ;  /* 0x00000005060085a7 */ /* 0x000e64000800007f */
[----:B-1----:R-:W-:Y:S05]  /*9530*/  @!P0 BRA `(.L_x_154) ;  /* 0xfffffffc00f08947 */ /* 0x002fea000383ffff */
[----:B------:R-:W-:Y:S05]  /*9540*/  BRA `(.L_x_219) ;  /* 0xffffffe400247947 */ /* 0x000fea000383ffff */
.L_x_155:
[----:B0-----:R0:W1:Y:S02]  /*9550*/  SYNCS.PHASECHK.TRANS64.TRYWAIT P0, [R9+URZ], R4 ;  /* 0x00000004090075a7 */ /* 0x001064000800017f */
[----:B-1----:R-:W-:Y:S05]  /*9560*/  @!P0 NANOSLEEP.SYNCS 0x989680 ;  /* 0x009896800000895d */ /* 0x002fea0003900000 */
[----:B------:R-:W1:Y:S02]  /*9570*/  @!P0 SYNCS.PHASECHK.TRANS64 P0, [R9+URZ], R4 ;  /* 0x00000004090085a7 */ /* 0x000e64000800007f */
[----:B-1----:R-:W-:Y:S05]  /*9580*/  @!P0 BRA `(.L_x_155) ;  /* 0xfffffffc00f08947 */ /* 0x002fea000383ffff */
[----:B------:R-:W-:Y:S05]  /*9590*/  BRA `(.L_x_220) ;  /* 0xffffffe400347947 */ /* 0x000fea000383ffff */
.L_x_156:
[----:B0-----:R0:W1:Y:S02]  /*95a0*/  SYNCS.PHASECHK.TRANS64.TRYWAIT P0, [R6+URZ], R5 ;  /* 0x00000005060075a7 */ /* 0x001064000800017f */
[----:B-1----:R-:W-:Y:S05]  /*95b0*/  @!P0 NANOSLEEP.SYNCS 0x989680 ;  /* 0x009896800000895d */ /* 0x002fea0003900000 */
[----:B------:R-:W1:Y:S02]  /*95c0*/  @!P0 SYNCS.PHASECHK.TRANS64 P0, [R6+URZ], R5 ;  /* 0x00000005060085a7 */ /* 0x000e64000800007f */
[----:B-1----:R-:W-:Y:S05]  /*95d0*/  @!P0 BRA `(.L_x_156) ;  /* 0xfffffffc00f08947 */ /* 0x002fea000383ffff */
[----:B------:R-:W-:Y:S05]  /*95e0*/  BRA `(.L_x_221) ;  /* 0xffffffe400447947 */ /* 0x000fea000383ffff */
.L_x_157:
[----:B0-----:R0:W1:Y:S02]  /*95f0*/  SYNCS.PHASECHK.TRANS64.TRYWAIT P0, [R9+URZ], R4 ;  /* 0x00000004090075a7 */ /* 0x001064000800017f */
[----:B-1----:R-:W-:Y:S05]  /*9600*/  @!P0 NANOSLEEP.SYNCS 0x989680 ;  /* 0x009896800000895d */ /* 0x002fea0003900000 */
[----:B------:R-:W1:Y:S02]  /*9610*/  @!P0 SYNCS.PHASECHK.TRANS64 P0, [R9+URZ], R4 ;  /* 0x00000004090085a7 */ /* 0x000e64000800007f */
[----:B-1----:R-:W-:Y:S05]  /*9620*/  @!P0 BRA `(.L_x_157) ;  /* 0xfffffffc00f08947 */ /* 0x002fea000383ffff */
[----:B------:R-:W-:Y:S05]  /*9630*/  BRA `(.L_x_222) ;  /* 0xffffffe400547947 */ /* 0x000fea000383ffff */
.L_x_158:
[----:B0-----:R0:W1:Y:S02]  /*9640*/  SYNCS.PHASECHK.TRANS64.TRYWAIT P0, [R6+URZ], R5 ;  /* 0x00000005060075a7 */ /* 0x001064000800017f */
[----:B-1----:R-:W-:Y:S05]  /*9650*/  @!P0 NANOSLEEP.SYNCS 0x989680 ;  /* 0x009896800000895d */ /* 0x002fea0003900000 */
[----:B------:R-:W1:Y:S02]  /*9660*/  @!P0 SYNCS.PHASECHK.TRANS64 P0, [R6+URZ], R5 ;  /* 0x00000005060085a7 */ /* 0x000e64000800007f */
[----:B-1----:R-:W-:Y:S05]  /*9670*/  @!P0 BRA `(.L_x_158) ;  /* 0xfffffffc00f08947 */ /* 0x002fea000383ffff */
[----:B------:R-:W-:Y:S05]  /*9680*/  BRA `(.L_x_223) ;  /* 0xffffffe400647947 */ /* 0x000fea000383ffff */
.L_x_159:
[----:B0-----:R0:W1:Y:S02]  /*9690*/  SYNCS.PHASECHK.TRANS64.TRYWAIT P0, [R9+URZ], R4 ;  /* 0x00000004090075a7 */ /* 0x001064000800017f */
[----:B-1----:R-:W-:Y:S05]  /*96a0*/  @!P0 NANOSLEEP.SYNCS 0x989680 ;  /* 0x009896800000895d */ /* 0x002fea0003900000 */
[----:B------:R-:W1:Y:S02]  /*96b0*/  @!P0 SYNCS.PHASECHK.TRANS64 P0, [R9+URZ], R4 ;  /* 0x00000004090085a7 */ /* 0x000e64000800007f */
[----:B-1----:R-:W-:Y:S05]  /*96c0*/  @!P0 BRA `(.L_x_159) ;  /* 0xfffffffc00f08947 */ /* 0x002fea000383ffff */
[----:B------:R-:W-:Y:S05]  /*96d0*/  BRA `(.L_x_224) ;  /* 0xffffffe400747947 */ /* 0x000fea000383ffff */
.L_x_160:
[----:B0-----:R0:W1:Y:S02]  /*96e0*/  SYNCS.PHASECHK.TRANS64.TRYWAIT P0, [R6+URZ], R5 ;  /* 0x00000005060075a7 */ /* 0x001064000800017f */
[----:B-1----:R-:W-:Y:S05]  /*96f0*/  @!P0 NANOSLEEP.SYNCS 0x989680 ;  /* 0x009896800000895d */ /* 0x002fea0003900000 */
[----:B------:R-:W1:Y:S02]  /*9700*/  @!P0 SYNCS.PHASECHK.TRANS64 P0, [R6+URZ], R5 ;  /* 0x00000005060085a7 */ /* 0x000e64000800007f */
[----:B-1----:R-:W-:Y:S05]  /*9710*/  @!P0 BRA `(.L_x_160) ;  /* 0xfffffffc00f08947 */ /* 0x002fea000383ffff */
[----:B------:R-:W-:Y:S05]  /*9720*/  BRA `(.L_x_225) ;  /* 0xffffffe400847947 */ /* 0x000fea000383ffff */
.L_x_161:
[----:B0-----:R0:W1:Y:S02]  /*9730*/  SYNCS.PHASECHK.TRANS64.TRYWAIT P0, [R9+URZ], R4 ;  /* 0x00000004090075a7 */ /* 0x001064000800017f */
[----:B-1----:R-:W-:Y:S05]  /*9740*/  @!P0 NANOSLEEP.SYNCS 0x989680 ;  /* 0x009896800000895d */ /* 0x002fea0003900000 */
[----:B------:R-:W1:Y:S02]  /*9750*/  @!P0 SYNCS.PHASECHK.TRANS64 P0, [R9+URZ], R4 ;  /* 0x00000004090085a7 */ /* 0x000e64000800007f */
[----:B-1----:R-:W-:Y:S05]  /*9760*/  @!P0 BRA `(.L_x_161) ;  /* 0xfffffffc00f08947 */ /* 0x002fea000383ffff */
[----:B------:R-:W-:Y:S05]  /*9770*/  BRA `(.L_x_226) ;  /* 0xffffffe400947947 */ /* 0x000fea000383ffff */
.L_x_162:
[----:B0-----:R0:W1:Y:S02]  /*9780*/  SYNCS.PHASECHK.TRANS64.TRYWAIT P0, [R6+URZ], R5 ;  /* 0x00000005060075a7 */ /* 0x001064000800017f */
[----:B-1----:R-:W-:Y:S05]  /*9790*/  @!P0 NANOSLEEP.SYNCS 0x989680 ;  /* 0x009896800000895d */ /* 0x002fea0003900000 */
[----:B------:R-:W1:Y:S02]  /*97a0*/  @!P0 SYNCS.PHASECHK.TRANS64 P0, [R6+URZ], R5 ;  /* 0x00000005060085a7 */ /* 0x000e64000800007f */
[----:B-1----:R-:W-:Y:S05]  /*97b0*/  @!P0 BRA `(.L_x_162) ;  /* 0xfffffffc00f08947 */ /* 0x002fea000383ffff */
[----:B------:R-:W-:Y:S05]  /*97c0*/  BRA `(.L_x_227) ;  /* 0xffffffe400a47947 */ /* 0x000fea000383ffff */
.L_x_163:
[----:B0-----:R0:W1:Y:S02]  /*97d0*/  SYNCS.PHASECHK.TRANS64.TRYWAIT P0, [R9+URZ], R4 ;  /* 0x00000004090075a7 */ /* 0x001064000800017f */
[----:B-1----:R-:W-:Y:S05]  /*97e0*/  @!P0 NANOSLEEP.SYNCS 0x989680 ;  /* 0x009896800000895d */ /* 0x002fea0003900000 */
[----:B------:R-:W1:Y:S02]  /*97f0*/  @!P0 SYNCS.PHASECHK.TRANS64 P0, [R9+URZ], R4 ;  /* 0x00000004090085a7 */ /* 0x000e64000800007f */
[----:B-1----:R-:W-:Y:S05]  /*9800*/  @!P0 BRA `(.L_x_163) ;  /* 0xfffffffc00f08947 */ /* 0x002fea000383ffff */
[----:B------:R-:W-:Y:S05]  /*9810*/  BRA `(.L_x_228) ;  /* 0xffffffe400b47947 */ /* 0x000fea000383ffff */
.L_x_164:
[----:B0-----:R0:W1:Y:S02]  /*9820*/  SYNCS.PHASECHK.TRANS64.TRYWAIT P0, [R6+URZ], R5 ;  /* 0x00000005060075a7 */ /* 0x001064000800017f */
[----:B-1----:R-:W-:Y:S05]  /*9830*/  @!P0 NANOSLEEP.SYNCS 0x989680 ;  /* 0x009896800000895d */ /* 0x002fea0003900000 */
[----:B------:R-:W1:Y:S02]  /*9840*/  @!P0 SYNCS.PHASECHK.TRANS64 P0, [R6+URZ], R5 ;  /* 0x00000005060085a7 */ /* 0x000e64000800007f */
[----:B-1----:R-:W-:Y:S05]  /*9850*/  @!P0 BRA `(.L_x_164) ;  /* 0xfffffffc00f08947 */ /* 0x002fea000383ffff */
[----:B------:R-:W-:Y:S05]  /*9860*/  BRA `(.L_x_229) ;  /* 0xffffffe400c47947 */ /* 0x000fea000383ffff */
.L_x_165:
[----:B0-----:R0:W1:Y:S02]  /*9870*/  SYNCS.PHASECHK.TRANS64.TRYWAIT P0, [R9+URZ], R4 ;  /* 0x00000004090075a7 */ /* 0x001064000800017f */
[----:B-1----:R-:W-:Y:S05]  /*9880*/  @!P0 NANOSLEEP.SYNCS 0x989680 ;  /* 0x009896800000895d */ /* 0x002fea0003900000 */
[----:B------:R-:W1:Y:S02]  /*9890*/  @!P0 SYNCS.PHASECHK.TRANS64 P0, [R9+URZ], R4 ;  /* 0x00000004090085a7 */ /* 0x000e64000800007f */
[----:B-1----:R-:W-:Y:S05]  /*98a0*/  @!P0 BRA `(.L_x_165) ;  /* 0xfffffffc00f08947 */ /* 0x002fea000383ffff */
[----:B------:R-:W-:Y:S05]  /*98b0*/  BRA `(.L_x_230) ;  /* 0xffffffe400d47947 */ /* 0x000fea000383ffff */
.L_x_166:
[----:B0-----:R0:W1:Y:S02]  /*98c0*/  SYNCS.PHASECHK.TRANS64.TRYWAIT P0, [R6+URZ], R5 ;  /* 0x00000005060075a7 */ /* 0x001064000800017f */
[----:B-1----:R-:W-:Y:S05]  /*98d0*/  @!P0 NANOSLEEP.SYNCS 0x989680 ;  /* 0x009896800000895d */ /* 0x002fea0003900000 */
[----:B------:R-:W1:Y:S02]  /*98e0*/  @!P0 SYNCS.PHASECHK.TRANS64 P0, [R6+URZ], R5 ;  /* 0x00000005060085a7 */ /* 0x000e64000800007f */
[----:B-1----:R-:W-:Y:S05]  /*98f0*/  @!P0 BRA `(.L_x_166) ;  /* 0xfffffffc00f08947 */ /* 0x002fea000383ffff */
[----:B------:R-:W-:Y:S05]  /*9900*/  BRA `(.L_x_231) ;  /* 0xffffffe400e47947 */ /* 0x000fea000383ffff */
.L_x_167:
[----:B0-----:R0:W1:Y:S02]  /*9910*/  SYNCS.PHASECHK.TRANS64.TRYWAIT P0, [R9+URZ], R4 ;  /* 0x00000004090075a7 */ /* 0x001064000800017f */
[----:B-1----:R-:W-:Y:S05]  /*9920*/  @!P0 NANOSLEEP.SYNCS 0x989680 ;  /* 0x009896800000895d */ /* 0x002fea0003900000 */
[----:B------:R-:W1:Y:S02]  /*9930*/  @!P0 SYNCS.PHASECHK.TRANS64 P0, [R9+URZ], R4 ;  /* 0x00000004090085a7 */ /* 0x000e64000800007f */
[----:B-1----:R-:W-:Y:S05]  /*9940*/  @!P0 BRA `(.L_x_167) ;  /* 0xfffffffc00f08947 */ /* 0x002fea000383ffff */
[----:B------:R-:W-:Y:S05]  /*9950*/  BRA `(.L_x_232) ;  /* 0xffffffe400f47947 */ /* 0x000fea000383ffff */
.L_x_168:
[----:B0-----:R0:W1:Y:S02]  /*9960*/  SYNCS.PHASECHK.TRANS64.TRYWAIT P0, [R6+URZ], R5 ;  /* 0x00000005060075a7 */ /* 0x001064000800017f */
[----:B-1----:R-:W-:Y:S05]  /*9970*/  @!P0 NANOSLEEP.SYNCS 0x989680 ;  /* 0x009896800000895d */ /* 0x002fea0003900000 */
[----:B------:R-:W1:Y:S02]  /*9980*/  @!P0 SYNCS.PHASECHK.TRANS64 P0, [R6+URZ], R5 ;  /* 0x00000005060085a7 */ /* 0x000e64000800007f */
[----:B-1----:R-:W-:Y:S05]  /*9990*/  @!P0 BRA `(.L_x_168) ;  /* 0xfffffffc00f08947 */ /* 0x002fea000383ffff */
[----:B------:R-:W-:Y:S05]  /*99a0*/  BRA `(.L_x_233) ;  /* 0xffffffe800047947 */ /* 0x000fea000383ffff */
.L_x_169:
[----:B0-----:R0:W1:Y:S02]  /*99b0*/  SYNCS.PHASECHK.TRANS64.TRYWAIT P0, [R9+URZ], R4 ;  /* 0x00000004090075a7 */ /* 0x001064000800017f */
[----:B-1----:R-:W-:Y:S05]  /*99c0*/  @!P0 NANOSLEEP.SYNCS 0x989680 ;  /* 0x009896800000895d */ /* 0x002fea0003900000 */
[----:B------:R-:W1:Y:S02]  /*99d0*/  @!P0 SYNCS.PHASECHK.TRANS64 P0, [R9+URZ], R4 ;  /* 0x00000004090085a7 */ /* 0x000e64000800007f */
[----:B-1----:R-:W-:Y:S05]  /*99e0*/  @!P0 BRA `(.L_x_169) ;  /* 0xfffffffc00f08947 */ /* 0x002fea000383ffff */
[----:B------:R-:W-:Y:S05]  /*99f0*/  BRA `(.L_x_234) ;  /* 0xffffffe800147947 */ /* 0x000fea000383ffff */
.L_x_170:
[----:B0-----:R0:W1:Y:S02]  /*9a00*/  SYNCS.PHASECHK.TRANS64.TRYWAIT P0, [R6+URZ], R5 ;  /* 0x00000005060075a7 */ /* 0x001064000800017f */
[----:B-1----:R-:W-:Y:S05]  /*9a10*/  @!P0 NANOSLEEP.SYNCS 0x989680 ;  /* 0x009896800000895d */ /* 0x002fea0003900000 */
[----:B------:R-:W1:Y:S02]  /*9a20*/  @!P0 SYNCS.PHASECHK.TRANS64 P0, [R6+URZ], R5 ;  /* 0x00000005060085a7 */ /* 0x000e64000800007f */
[----:B-1----:R-:W-:Y:S05]  /*9a30*/  @!P0 BRA `(.L_x_170) ;  /* 0xfffffffc00f08947 */ /* 0x002fea000383ffff */
[----:B------:R-:W-:Y:S05]  /*9a40*/  BRA `(.L_x_235) ;  /* 0xffffffe800247947 */ /* 0x000fea000383ffff */
.L_x_171:
[----:B0-----:R0:W1:Y:S02]  /*9a50*/  SYNCS.PHASECHK.TRANS64.TRYWAIT P0, [R9+URZ], R4 ;  /* 0x00000004090075a7 */ /* 0x001064000800017f */
[----:B-1----:R-:W-:Y:S05]  /*9a60*/  @!P0 NANOSLEEP.SYNCS 0x989680 ;  /* 0x009896800000895d */ /* 0x002fea0003900000 */
[----:B------:R-:W1:Y:S02]  /*9a70*/  @!P0 SYNCS.PHASECHK.TRANS64 P0, [R9+URZ], R4 ;  /* 0x00000004090085a7 */ /* 0x000e64000800007f */
[----:B-1----:R-:W-:Y:S05]  /*9a80*/  @!P0 BRA `(.L_x_171) ;  /* 0xfffffffc00f08947 */ /* 0x002fea000383ffff */
[----:B------:R-:W-:Y:S05]  /*9a90*/  BRA `(.L_x_236) ;  /* 0xffffffe800347947 */ /* 0x000fea000383ffff */
.L_x_172:
[----:B0-----:R0:W1:Y:S02]  /*9aa0*/  SYNCS.PHASECHK.TRANS64.TRYWAIT P0, [R6+URZ], R5 ;  /* 0x00000005060075a7 */ /* 0x001064000800017f */
[----:B-1----:R-:W-:Y:S05]  /*9ab0*/  @!P0 NANOSLEEP.SYNCS 0x989680 ;  /* 0x009896800000895d */ /* 0x002fea0003900000 */
[----:B------:R-:W1:Y:S02]  /*9ac0*/  @!P0 SYNCS.PHASECHK.TRANS64 P0, [R6+URZ], R5 ;  /* 0x00000005060085a7 */ /* 0x000e64000800007f */
[----:B-1----:R-:W-:Y:S05]  /*9ad0*/  @!P0 BRA `(.L_x_172) ;  /* 0xfffffffc00f08947 */ /* 0x002fea000383ffff */
[----:B------:R-:W-:Y:S05]  /*9ae0*/  BRA `(.L_x_237) ;  /* 0xffffffe800447947 */ /* 0x000fea000383ffff */
.L_x_173:
[----:B0-----:R0:W1:Y:S02]  /*9af0*/  SYNCS.PHASECHK.TRANS64.TRYWAIT P0, [R9+URZ], R4 ;  /* 0x00000004090075a7 */ /* 0x001064000800017f */
[----:B-1----:R-:W-:Y:S05]  /*9b00*/  @!P0 NANOSLEEP.SYNCS 0x989680 ;  /* 0x009896800000895d */ /* 0x002fea0003900000 */
[----:B------:R-:W1:Y:S02]  /*9b10*/  @!P0 SYNCS.PHASECHK.TRANS64 P0, [R9+URZ], R4 ;  /* 0x00000004090085a7 */ /* 0x000e64000800007f */
[----:B-1----:R-:W-:Y:S05]  /*9b20*/  @!P0 BRA `(.L_x_173) ;  /* 0xfffffffc00f08947 */ /* 0x002fea000383ffff */
[----:B------:R-:W-:Y:S05]  /*9b30*/  BRA `(.L_x_238) ;  /* 0xffffffe800547947 */ /* 0x000fea000383ffff */
.L_x_174:
[----:B0-----:R0:W1:Y:S02]  /*9b40*/  SYNCS.PHASECHK.TRANS64.TRYWAIT P0, [R6+URZ], R5 ;  /* 0x00000005060075a7 */ /* 0x001064000800017f */
[----:B-1----:R-:W-:Y:S05]  /*9b50*/  @!P0 NANOSLEEP.SYNCS 0x989680 ;  /* 0x009896800000895d */ /* 0x002fea0003900000 */
[----:B------:R-:W1:Y:S02]  /*9b60*/  @!P0 SYNCS.PHASECHK.TRANS64 P0, [R6+URZ], R5 ;  /* 0x00000005060085a7 */ /* 0x000e64000800007f */
[----:B-1----:R-:W-:Y:S05]  /*9b70*/  @!P0 BRA `(.L_x_174) ;  /* 0xfffffffc00f08947 */ /* 0x002fea000383ffff */
[----:B------:R-:W-:Y:S05]  /*9b80*/  BRA `(.L_x_239) ;  /* 0xffffffe800647947 */ /* 0x000fea000383ffff */
.L_x_175:
[----:B0-----:R0:W1:Y:S02]  /*9b90*/  SYNCS.PHASECHK.TRANS64.TRYWAIT P0, [R9+URZ], R4 ;  /* 0x00000004090075a7 */ /* 0x001064000800017f */
[----:B-1----:R-:W-:Y:S05]  /*9ba0*/  @!P0 NANOSLEEP.SYNCS 0x989680 ;  /* 0x009896800000895d */ /* 0x002fea0003900000 */
[----:B------:R-:W1:Y:S02]  /*9bb0*/  @!P0 SYNCS.PHASECHK.TRANS64 P0, [R9+URZ], R4 ;  /* 0x00000004090085a7 */ /* 0x000e64000800007f */
[----:B-1----:R-:W-:Y:S05]  /*9bc0*/  @!P0 BRA `(.L_x_175) ;  /* 0xfffffffc00f08947 */ /* 0x002fea000383ffff */
[----:B------:R-:W-:Y:S05]  /*9bd0*/  BRA `(.L_x_240) ;  /* 0xffffffe800747947 */ /* 0x000fea000383ffff */
.L_x_176:
[----:B0-----:R0:W1:Y:S02]  /*9be0*/  SYNCS.PHASECHK.TRANS64.TRYWAIT P0, [R6+URZ], R5 ;  /* 0x00000005060075a7 */ /* 0x001064000800017f */
[----:B-1----:R-:W-:Y:S05]  /*9bf0*/  @!P0 NANOSLEEP.SYNCS 0x989680 ;  /* 0x009896800000895d */ /* 0x002fea0003900000 */
[----:B------:R-:W1:Y:S02]  /*9c00*/  @!P0 SYNCS.PHASECHK.TRANS64 P0, [R6+URZ], R5 ;  /* 0x00000005060085a7 */ /* 0x000e64000800007f */
[----:B-1----:R-:W-:Y:S05]  /*9c10*/  @!P0 BRA `(.L_x_176) ;  /* 0xfffffffc00f08947 */ /* 0x002fea000383ffff */
[----:B------:R-:W-:Y:S05]  /*9c20*/  BRA `(.L_x_241) ;  /* 0xffffffe800847947 */ /* 0x000fea000383ffff */
.L_x_177:
[----:B0-----:R0:W1:Y:S02]  /*9c30*/  SYNCS.PHASECHK.TRANS64.TRYWAIT P0, [R9+URZ], R4 ;  /* 0x00000004090075a7 */ /* 0x001064000800017f */
[----:B-1----:R-:W-:Y:S05]  /*9c40*/  @!P0 NANOSLEEP.SYNCS 0x989680 ;  /* 0x009896800000895d */ /* 0x002fea0003900000 */
[----:B------:R-:W1:Y:S02]  /*9c50*/  @!P0 SYNCS.PHASECHK.TRANS64 P0, [R9+URZ], R4 ;  /* 0x00000004090085a7 */ /* 0x000e64000800007f */
[----:B-1----:R-:W-:Y:S05]  /*9c60*/  @!P0 BRA `(.L_x_177) ;  /* 0xfffffffc00f08947 */ /* 0x002fea000383ffff */
[----:B------:R-:W-:Y:S05]  /*9c70*/  BRA `(.L_x_242) ;  /* 0xffffffe800947947 */ /* 0x000fea000383ffff */
.L_x_178:
[----:B0-----:R0:W1:Y:S02]  /*9c80*/  SYNCS.PHASECHK.TRANS64.TRYWAIT P0, [R6+URZ], R5 ;  /* 0x00000005060075a7 */ /* 0x001064000800017f */
[----:B-1----:R-:W-:Y:S05]  /*9c90*/  @!P0 NANOSLEEP.SYNCS 0x989680 ;  /* 0x009896800000895d */ /* 0x002fea0003900000 */
[----:B------:R-:W1:Y:S02]  /*9ca0*/  @!P0 SYNCS.PHASECHK.TRANS64 P0, [R6+URZ], R5 ;  /* 0x00000005060085a7 */ /* 0x000e64000800007f */
[----:B-1----:R-:W-:Y:S05]  /*9cb0*/  @!P0 BRA `(.L_x_178) ;  /* 0xfffffffc00f08947 */ /* 0x002fea000383ffff */
[----:B------:R-:W-:Y:S05]  /*9cc0*/  BRA `(.L_x_243) ;  /* 0xffffffe800a47947 */ /* 0x000fea000383ffff */
.L_x_179:
[----:B0-----:R0:W1:Y:S02]  /*9cd0*/  SYNCS.PHASECHK.TRANS64.TRYWAIT P0, [R9+URZ], R4 ;  /* 0x00000004090075a7 */ /* 0x001064000800017f */
[----:B-1----:R-:W-:Y:S05]  /*9ce0*/  @!P0 NANOSLEEP.SYNCS 0x989680 ;  /* 0x009896800000895d */ /* 0x002fea0003900000 */
[----:B------:R-:W1:Y:S02]  /*9cf0*/  @!P0 SYNCS.PHASECHK.TRANS64 P0, [R9+URZ], R4 ;  /* 0x00000004090085a7 */ /* 0x000e64000800007f */
[----:B-1----:R-:W-:Y:S05]  /*9d00*/  @!P0 BRA `(.L_x_179) ;  /* 0xfffffffc00f08947 */ /* 0x002fea000383ffff */
[----:B------:R-:W-:Y:S05]  /*9d10*/  BRA `(.L_x_244) ;  /* 0xffffffe800b47947 */ /* 0x000fea000383ffff */
.L_x_180:
[----:B0-----:R0:W1:Y:S02]  /*9d20*/  SYNCS.PHASECHK.TRANS64.TRYWAIT P0, [R6+URZ], R5 ;  /* 0x00000005060075a7 */ /* 0x001064000800017f */
[----:B-1----:R-:W-:Y:S05]  /*9d30*/  @!P0 NANOSLEEP.SYNCS 0x989680 ;  /* 0x009896800000895d */ /* 0x002fea0003900000 */
[----:B------:R-:W1:Y:S02]  /*9d40*/  @!P0 SYNCS.PHASECHK.TRANS64 P0, [R6+URZ], R5 ;  /* 0x00000005060085a7 */ /* 0x000e64000800007f */
[----:B-1----:R-:W-:Y:S05]  /*9d50*/  @!P0 BRA `(.L_x_180) ;  /* 0xfffffffc00f08947 */ /* 0x002fea000383ffff */
[----:B------:R-:W-:Y:S05]  /*9d60*/  BRA `(.L_x_245) ;  /* 0xffffffe800c47947 */ /* 0x000fea000383ffff */
.L_x_181:
[----:B0-----:R0:W1:Y:S02]  /*9d70*/  SYNCS.PHASECHK.TRANS64.TRYWAIT P0, [R9+URZ], R4 ;  /* 0x00000004090075a7 */ /* 0x001064000800017f */
[----:B-1----:R-:W-:Y:S05]  /*9d80*/  @!P0 NANOSLEEP.SYNCS 0x989680 ;  /* 0x009896800000895d */ /* 0x002fea0003900000 */
[----:B------:R-:W1:Y:S02]  /*9d90*/  @!P0 SYNCS.PHASECHK.TRANS64 P0, [R9+URZ], R4 ;  /* 0x00000004090085a7 */ /* 0x000e64000800007f */
[----:B-1----:R-:W-:Y:S05]  /*9da0*/  @!P0 BRA `(.L_x_181) ;  /* 0xfffffffc00f08947 */ /* 0x002fea000383ffff */
[----:B------:R-:W-:Y:S05]  /*9db0*/  BRA `(.L_x_246) ;  /* 0xffffffe800d47947 */ /* 0x000fea000383ffff */
.L_x_182:
[----:B0-----:R0:W1:Y:S02]  /*9dc0*/  SYNCS.PHASECHK.TRANS64.TRYWAIT P0, [R6+URZ], R5 ;  /* 0x00000005060075a7 */ /* 0x001064000800017f */
[----:B-1----:R-:W-:Y:S05]  /*9dd0*/  @!P0 NANOSLEEP.SYNCS 0x989680 ;  /* 0x009896800000895d */ /* 0x002fea0003900000 */
[----:B------:R-:W1:Y:S02]  /*9de0*/  @!P0 SYNCS.PHASECHK.TRANS64 P0, [R6+URZ], R5 ;  /* 0x00000005060085a7 */ /* 0x000e64000800007f */
[----:B-1----:R-:W-:Y:S05]  /*9df0*/  @!P0 BRA `(.L_x_182) ;  /* 0xfffffffc00f08947 */ /* 0x002fea000383ffff */
[----:B------:R-:W-:Y:S05]  /*9e00*/  BRA `(.L_x_247) ;  /* 0xffffffe800dc7947 */ /* 0x000fea000383ffff */
.L_x_248:
[----:B------:R-:W-:-:S00]  /*9e10*/  BRA `(.L_x_248) ;  /* 0xfffffffc00fc7947 */ /* 0x000fc0000383ffff */
[----:B------:R-:W-:-:S00]  /*9e20*/  NOP ;  /* 0x0000000000007918 */ /* 0x000fc00000000000 */
        /* <DEDUP_REMOVED lines=13> */
.L_x_249:


//--------------------- .nv.shared._ZN7cutlass13device_kernelINS_4gemm6kernel13GemmUniversalIN4cute5tupleIJiiiiEEENS1_10collective13CollectiveMmaINS1_37MainloopSm90TmaGmmaWarpSpecializedFP8ILi56ENS5_IJNS4_1CILi1EEENSA_ILi4EEESB_EEENS1_32KernelTmaWarpSpecializedPingpongEEENS5_IJNSA_ILi64EEESG_NSA_ILi32EEEEEENS_12float_e5m2_tENS5_IJlSB_lEEESJ_SK_NS4_8TiledMMAINS4_8MMA_AtomIJNS4_4SM904GMMA30MMA_64x64x32_F32E5M2E5M2_SS_TNILNSO_7ScaleInE1ELSQ_1EEEEEENS4_6LayoutINS5_IJSB_SB_SB_EEENS5_IJNSA_ILi0EEESV_SV_EEEEENS5_IJNS4_10UnderscoreESY_SY_EEEEENS4_23SM90_TMA_LOAD_MULTICASTENS4_14ComposedLayoutINS4_7SwizzleILi1ELi4ELi3EEENS4_18smem_ptr_flag_bitsILi8EEENST_INS5_IJNSA_ILi8EEESH_EEENS5_IJSH_SB_EEEEEEEvNS4_8identityENS4_13SM90_TMA_LOADES1B_vS1C_EENS_8epilogue10collective6detail29Sm90TmaWarpSpecializedAdapterINS1G_15DefaultEpilogueISJ_SK_SK_NS1F_6thread17LinearCombinationISJ_Li1EffLNS1K_9ScaleType4KindE0ELNS_15FloatRoundStyleE2ESJ_EENS1_15EpilogueDefaultEEEEEvvEEEEvNT_6ParamsE --------------------------
	.section	.nv.shared._ZN7cutlass13device_kernelINS_4gemm6kernel13GemmUniversalIN4cute5tupleIJiiiiEEENS1_10collective13CollectiveMmaINS1_37MainloopSm90TmaGmmaWarpSpecializedFP8ILi56ENS5_IJNS4_1CILi1EEENSA_ILi4EEESB_EEENS1_32KernelTmaWarpSpecializedPingpongEEENS5_IJNSA_ILi64EEESG_NSA_ILi32EEEEEENS_12float_e5m2_tENS5_IJlSB_lEEESJ_SK_NS4_8TiledMMAINS4_8MMA_AtomIJNS4_4SM904GMMA30MMA_64x64x32_F32E5M2E5M2_SS_TNILNSO_7ScaleInE1ELSQ_1EEEEEENS4_6LayoutINS5_IJSB_SB_SB_EEENS5_IJNSA_ILi0EEESV_SV_EEEEENS5_IJNS4_10UnderscoreESY_SY_EEEEENS4_23SM90_TMA_LOAD_MULTICASTENS4_14ComposedLayoutINS4_7SwizzleILi1ELi4ELi3EEENS4_18smem_ptr_flag_bitsILi8EEENST_INS5_IJNSA_ILi8EEESH_EEENS5_IJSH_SB_EEEEEEEvNS4_8identityENS4_13SM90_TMA_LOADES1B_vS1C_EENS_8epilogue10collective6detail29Sm90TmaWarpSpecializedAdapterINS1G_15DefaultEpilogueISJ_SK_SK_NS1F_6thread17LinearCombinationISJ_Li1EffLNS1K_9ScaleType4KindE0ELNS_15FloatRoundStyleE2ESJ_EENS1_15EpilogueDefaultEEEEEvvEEEEvNT_6ParamsE,"aw",@nobits
	.sectionflags	@""
	.align	16
	.zero		1024


//--------------------- .nv.shared.reserved.0     --------------------------
	.section	.nv.shared.reserved.0,"aw",@nobits
	.weak		__nv_reservedSMEM_offset_0_alias
	.size		__nv_reservedSMEM_offset_0_alias, 0, 0
	.other		__nv_reservedSMEM_offset_0_alias,@"STO_CUDA_RESERVED_SHARED STV_DEFAULT"
__nv_reservedSMEM_offset_0_alias:
	.zero		0


//--------------------- .nv.global                --------------------------
	.section	.nv.global,"aw",@nobits
.nv.global:
	.type		_ZN40_INTERNAL_61c20788_4_k_cu_909d21ef_249614cute1_E,@object
	.size		_ZN40_INTERNAL_61c20788_4_k_cu_909d21ef_249614cute1_E,(_ZN40_INTERNAL_61c20788_4_k_cu_909d21ef_249614cuda3std3__45__cpo6cbeginE - _ZN40_INTERNAL_61c20788_4_k_cu_909d21ef_249614cute1_E)
_ZN40_INTERNAL_61c20788_4_k_cu_909d21ef_249614cute1_E:
	.zero		1
	.type		_ZN40_INTERNAL_61c20788_4_k_cu_909d21ef_249614cuda3std3__45__cpo6cbeginE,@object
	.size		_ZN40_INTERNAL_61c20788_4_k_cu_909d21ef_249614cuda3std3__45__cpo6cbeginE,(_ZN40_INTERNAL_61c20788_4_k_cu_909d21ef_249614cuda3std3__48in_placeE - _ZN40_INTERNAL_61c20788_4_k_cu_909d21ef_249614cuda3std3__45__cpo6cbeginE)
_ZN40_INTERNAL_61c20788_4_k_cu_909d21ef_249614cuda3std3__45__cpo6cbeginE:
	.zero		1
	.type		_ZN40_INTERNAL_61c20788_4_k_cu_909d21ef_249614cuda3std3__48in_placeE,@object
	.size		_ZN40_INTERNAL_61c20788_4_k_cu_909d21ef_249614cuda3std3__48in_placeE,(_ZN40_INTERNAL_61c20788_4_k_cu_909d21ef_249614cuda3std6ranges3__45__cpo9iter_moveE - _ZN40_INTERNAL_61c20788_4_k_cu_909d21ef_249614cuda3std3__48in_placeE)
_ZN40_INTERNAL_61c20788_4_k_cu_909d21ef_249614cuda3std3__48in_placeE:
	.zero		1
	.type		_ZN40_INTERNAL_61c20788_4_k_cu_909d21ef_249614cuda3std6ranges3__45__cpo9iter_moveE,@object
	.size		_ZN40_INTERNAL_61c20788_4_k_cu_909d21ef_249614cuda3std6ranges3__45__cpo9iter_moveE,(_ZN40_INTERNAL_61c20788_4_k_cu_909d21ef_249614cuda3std3__45__cpo5beginE - _ZN40_INTERNAL_61c20788_4_k_cu_909d21ef_249614cuda3std6ranges3__45__cpo9iter_moveE)
_ZN40_INTERNAL_61c20788_4_k_cu_909d21ef_249614cuda3std6ranges3__45__cpo9iter_moveE:
	.zero		1
	.type		_ZN40_INTERNAL_61c20788_4_k_cu_909d21ef_249614cuda3std3__45__cpo5beginE,@object
	.size		_ZN40_INTERNAL_61c20788_4_k_cu_909d21ef_249614cuda3std3__45__cpo5beginE,(_ZN40_INTERNAL_61c20788_4_k_cu_909d21ef_249614cuda3std3__442_GLOBAL__N__61c20788_4_k_cu_909d21ef_249616ignoreE - _ZN40_INTERNAL_61c20788_4_k_cu_909d21ef_249614cuda3std3__45__cpo5beginE)
_ZN40_INTERNAL_61c20788_4_k_cu_909d21ef_249614cuda3std3__45__cpo5beginE:
	.zero		1
	.type		_ZN40_INTERNAL_61c20788_4_k_cu_909d21ef_249614cuda3std3__442_GLOBAL__N__61c20788_4_k_cu_909d21ef_249616ignoreE,@object
	.size		_ZN40_INTERNAL_61c20788_4_k_cu_909d21ef_249614cuda3std3__442_GLOBAL__N__61c20788_4_k_cu_909d21ef_249616ignoreE,(_ZN40_INTERNAL_61c20788_4_k_cu_909d21ef_249614cute7productE - _ZN40_INTERNAL_61c20788_4_k_cu_909d21ef_249614cuda3std3__442_GLOBAL__N__61c20788_4_k_cu_909d21ef_249616ignoreE)
_ZN40_INTERNAL_61c20788_4_k_cu_909d21ef_249614cuda3std3__442_GLOBAL__N__61c20788_4_k_cu_909d21ef_249616ignoreE:
	.zero		1
	.type		_ZN40_INTERNAL_61c20788_4_k_cu_909d21ef_249614cute7productE,@object
	.size		_ZN40_INTERNAL_61c20788_4_k_cu_909d21ef_249614cute7productE,(_ZN40_INTERNAL_61c20788_4_k_cu_909d21ef_249614cuda3std3__45__cpo3endE - _ZN40_INTERNAL_61c20788_4_k_cu_909d21ef_249614cute7productE)
_ZN40_INTERNAL_61c20788_4_k_cu_909d21ef_249614cute7productE:
	.zero		1
	.type		_ZN40_INTERNAL_61c20788_4_k_cu_909d21ef_249614cuda3std3__45__cpo3endE,@object
	.size		_ZN40_INTERNAL_61c20788_4_k_cu_909d21ef_249614cuda3std3__45__cpo3endE,(_ZN40_INTERNAL_61c20788_4_k_cu_909d21ef_249614cuda3std3__419piecewise_constructE - _ZN40_INTERNAL_61c20788_4_k_cu_909d21ef_249614cuda3std3__45__cpo3endE)
_ZN40_INTERNAL_61c20788_4_k_cu_909d21ef_249614cuda3std3__45__cpo3endE:
	.zero		1
	.type		_ZN40_INTERNAL_61c20788_4_k_cu_909d21ef_249614cuda3std3__419piecewise_constructE,@object
	.size		_ZN40_INTERNAL_61c20788_4_k_cu_909d21ef_249614cuda3std3__419piecewise_constructE,(_ZN40_INTERNAL_61c20788_4_k_cu_909d21ef_249614cuda3std3__45__cpo4cendE - _ZN40_INTERNAL_61c20788_4_k_cu_909d21ef_249614cuda3std3__419piecewise_constructE)
_ZN40_INTERNAL_61c20788_4_k_cu_909d21ef_249614cuda3std3__419piecewise_constructE:
	.zero		1
	.type		_ZN40_INTERNAL_61c20788_4_k_cu_909d21ef_249614cuda3std3__45__cpo4cendE,@object
	.size		_ZN40_INTERNAL_61c20788_4_k_cu_909d21ef_249614cuda3std3__45__cpo4cendE,(_ZN40_INTERNAL_61c20788_4_k_cu_909d21ef_249614cuda3std6ranges3__45__cpo4swapE - _ZN40_INTERNAL_61c20788_4_k_cu_909d21ef_249614cuda3std3__45__cpo4cendE)
_ZN40_INTERNAL_61c20788_4_k_cu_909d21ef_249614cuda3std3__45__cpo4cendE:
	.zero		1
	.type		_ZN40_INTERNAL_61c20788_4_k_cu_909d21ef_249614cuda3std6ranges3__45__cpo4swapE,@object
	.size		_ZN40_INTERNAL_61c20788_4_k_cu_909d21ef_249614cuda3std6ranges3__45__cpo4swapE,(.L_7 - _ZN40_INTERNAL_61c20788_4_k_cu_909d21ef_249614cuda3std6ranges3__45__cpo4swapE)
_ZN40_INTERNAL_61c20788_4_k_cu_909d21ef_249614cuda3std6ranges3__45__cpo4swapE:
	.zero		1
.L_7:


//--------------------- .nv.constant0._ZN7cutlass13device_kernelINS_4gemm6kernel13GemmUniversalIN4cute5tupleIJiiiiEEENS1_10collective13CollectiveMmaINS1_37MainloopSm90TmaGmmaWarpSpecializedFP8ILi56ENS5_IJNS4_1CILi1EEENSA_ILi4EEESB_EEENS1_32KernelTmaWarpSpecializedPingpongEEENS5_IJNSA_ILi64EEESG_NSA_ILi32EEEEEENS_12float_e5m2_tENS5_IJlSB_lEEESJ_SK_NS4_8TiledMMAINS4_8MMA_AtomIJNS4_4SM904GMMA30MMA_64x64x32_F32E5M2E5M2_SS_TNILNSO_7ScaleInE1ELSQ_1EEEEEENS4_6LayoutINS5_IJSB_SB_SB_EEENS5_IJNSA_ILi0EEESV_SV_EEEEENS5_IJNS4_10UnderscoreESY_SY_EEEEENS4_23SM90_TMA_LOAD_MULTICASTENS4_14ComposedLayoutINS4_7SwizzleILi1ELi4ELi3EEENS4_18smem_ptr_flag_bitsILi8EEENST_INS5_IJNSA_ILi8EEESH_EEENS5_IJSH_SB_EEEEEEEvNS4_8identityENS4_13SM90_TMA_LOADES1B_vS1C_EENS_8epilogue10collective6detail29Sm90TmaWarpSpecializedAdapterINS1G_15DefaultEpilogueISJ_SK_SK_NS1F_6thread17LinearCombinationISJ_Li1EffLNS1K_9ScaleType4KindE0ELNS_15FloatRoundStyleE2ESJ_EENS1_15EpilogueDefaultEEEEEvvEEEEvNT_6ParamsE --------------------------
	.section	.nv.constant0._ZN7cutlass13device_kernelINS_4gemm6kernel13GemmUniversalIN4cute5tupleIJiiiiEEENS1_10collective13CollectiveMmaINS1_37MainloopSm90TmaGmmaWarpSpecializedFP8ILi56ENS5_IJNS4_1CILi1EEENSA_ILi4EEESB_EEENS1_32KernelTmaWarpSpecializedPingpongEEENS5_IJNSA_ILi64EEESG_NSA_ILi32EEEEEENS_12float_e5m2_tENS5_IJlSB_lEEESJ_SK_NS4_8TiledMMAINS4_8MMA_AtomIJNS4_4SM904GMMA30MMA_64x64x32_F32E5M2E5M2_SS_TNILNSO_7ScaleInE1ELSQ_1EEEEEENS4_6LayoutINS5_IJSB_SB_SB_EEENS5_IJNSA_ILi0EEESV_SV_EEEEENS5_IJNS4_10UnderscoreESY_SY_EEEEENS4_23SM90_TMA_LOAD_MULTICASTENS4_14ComposedLayoutINS4_7SwizzleILi1ELi4ELi3EEENS4_18smem_ptr_flag_bitsILi8EEENST_INS5_IJNSA_ILi8EEESH_EEENS5_IJSH_SB_EEEEEEEvNS4_8identityENS4_13SM90_TMA_LOADES1B_vS1C_EENS_8epilogue10collective6detail29Sm90TmaWarpSpecializedAdapterINS1G_15DefaultEpilogueISJ_SK_SK_NS1F_6thread17LinearCombinationISJ_Li1EffLNS1K_9ScaleType4KindE0ELNS_15FloatRoundStyleE2ESJ_EENS1_15EpilogueDefaultEEEEEvvEEEEvNT_6ParamsE,"a",@progbits
	.sectionflags	@""
	.align	4
.nv.constant0._ZN7cutlass13device_kernelINS_4gemm6kernel13GemmUniversalIN4cute5tupleIJiiiiEEENS1_10collective13CollectiveMmaINS1_37MainloopSm90TmaGmmaWarpSpecializedFP8ILi56ENS5_IJNS4_1CILi1EEENSA_ILi4EEESB_EEENS1_32KernelTmaWarpSpecializedPingpongEEENS5_IJNSA_ILi64EEESG_NSA_ILi32EEEEEENS_12float_e5m2_tENS5_IJlSB_lEEESJ_SK_NS4_8TiledMMAINS4_8MMA_AtomIJNS4_4SM904GMMA30MMA_64x64x32_F32E5M2E5M2_SS_TNILNSO_7ScaleInE1ELSQ_1EEEEEENS4_6LayoutINS5_IJSB_SB_SB_EEENS5_IJNSA_ILi0EEESV_SV_EEEEENS5_IJNS4_10UnderscoreESY_SY_EEEEENS4_23SM90_TMA_LOAD_MULTICASTENS4_14ComposedLayoutINS4_7SwizzleILi1ELi4ELi3EEENS4_18smem_ptr_flag_bitsILi8EEENST_INS5_IJNSA_ILi8EEESH_EEENS5_IJSH_SB_EEEEEEEvNS4_8identityENS4_13SM90_TMA_LOADES1B_vS1C_EENS_8epilogue10collective6detail29Sm90TmaWarpSpecializedAdapterINS1G_15DefaultEpilogueISJ_SK_SK_NS1F_6thread17LinearCombinationISJ_Li1EffLNS1K_9ScaleType4KindE0ELNS_15FloatRoundStyleE2ESJ_EENS1_15EpilogueDefaultEEEEEvvEEEEvNT_6ParamsE:
	.zero		1664


//--------------------- SYMBOLS --------------------------

	.type		.nv.reservedSmem.offset0,@object
	.size		.nv.reservedSmem.offset0,0x4
